// auto-generated by cutlass_sweep.gemm — config: {"arch": "sm_100", "cluster_m": 1, "cluster_n": 2, "dtype": "fp16", "dtype_b": "fp16", "layout": "tn", "stages": 0, "tile_k": 64, "tile_m": 128, "tile_n": 128}
#include "cutlass/cutlass.h"
#include "cutlass/gemm/collective/collective_builder.hpp"
#include "cutlass/gemm/device/gemm_universal_adapter.h"
#include "cutlass/gemm/kernel/gemm_universal.hpp"
#include "cutlass/epilogue/collective/collective_builder.hpp"

using ElemA = cutlass::half_t;
using ElemB = cutlass::half_t;
using ElemCD = cutlass::half_t;
using Acc  = float;
using TileShape    = cute::Shape<cute::_128, cute::_128, cute::_64>;
using ClusterShape = cute::Shape<cute::_1, cute::_2, cute::_1>;

using CollectiveEpilogue = typename cutlass::epilogue::collective::CollectiveBuilder<
    cutlass::arch::Sm100, cutlass::arch::OpClassTensorOp,
    TileShape, ClusterShape,
    cutlass::epilogue::collective::EpilogueTileAuto,
    Acc, Acc,
    ElemCD, cutlass::layout::RowMajor, 128 / cutlass::sizeof_bits<ElemCD>::value,
    ElemCD, cutlass::layout::RowMajor, 128 / cutlass::sizeof_bits<ElemCD>::value,
    cutlass::epilogue::collective::EpilogueScheduleAuto
  >::CollectiveOp;

using CollectiveMainloop = typename cutlass::gemm::collective::CollectiveBuilder<
    cutlass::arch::Sm100, cutlass::arch::OpClassTensorOp,
    ElemA, cutlass::layout::ColumnMajor, 128 / cutlass::sizeof_bits<ElemA>::value,
    ElemB, cutlass::layout::RowMajor, 128 / cutlass::sizeof_bits<ElemB>::value,
    Acc,
    TileShape, ClusterShape,
    cutlass::gemm::collective::StageCountAutoCarveout<static_cast<int>(sizeof(typename CollectiveEpilogue::SharedStorage))>,
    cutlass::gemm::collective::KernelScheduleAuto
  >::CollectiveOp;

using GemmKernel = cutlass::gemm::kernel::GemmUniversal<
    cute::Shape<int,int,int,int>,
    CollectiveMainloop,
    CollectiveEpilogue
>;
using Gemm = cutlass::gemm::device::GemmUniversalAdapter<GemmKernel>;

// Force the device kernel symbol into the cubin without needing a host main.
auto* _anchor = &cutlass::device_kernel<GemmKernel>;


// ===== COMPILED SASS (sm_100a) =====

	.target	sm_100a

	.elftype	@"ET_EXEC"


//--------------------- .note.nv.tkinfo           --------------------------
	.section	.note.nv.tkinfo,"",@"SHT_NOTE"
	.sectionflags	@"SHF_NOTE_NV_TKINFO"
	.tkinfo
        /*0018*/ 	.word	0x00000002
        /*0030*/ 	.string	""
        /*0030*/ 	.string	"ptxas"
        /*0030*/ 	.string	"Cuda compilation tools, release 13.0, V13.0.88"
        /*0030*/ 	.string	"Build cuda_13.0.r13.0/compiler.36424714_0"
        /*0030*/ 	.string	"-arch sm_100a -m 64 "



//--------------------- .note.nv.cuinfo           --------------------------
	.section	.note.nv.cuinfo,"",@"SHT_NOTE"
	.sectionflags	@"SHF_NOTE_NV_CUINFO"
        /*0018*/ 	.short	0x0002
        /*001a*/ 	.short	0x0064
        /*001c*/ 	.short	0x0082
	.zero		2


//--------------------- .nv.info                  --------------------------
	.section	.nv.info,"",@"SHT_CUDA_INFO"
	.align	4


	//----- nvinfo : EIATTR_REGCOUNT
	.align		4
        /*0000*/ 	.byte	0x04, 0x2f
        /*0002*/ 	.short	(.L_19 - .L_18)
	.align		4
.L_18:
        /*0004*/ 	.word	index@(_ZN7cutlass13device_kernelINS_4gemm6kernel13GemmUniversalIN4cute5tupleIJiiiiEEENS1_10collective13CollectiveMmaINS1_35MainloopSm100TmaUmmaWarpSpecializedILi6ELi2ELi4ENS5_IJNS4_1CILi1EEENSA_ILi2EEESB_EEEEENS5_IJNSA_ILi128EEESF_NSA_ILi64EEEEEENS_6half_tENS5_IJSB_llEEESI_SJ_NS4_8TiledMMAINS4_8MMA_AtomIJNS4_20SM100_MMA_F16BF16_SSISI_SI_fLi128ELi128ELNS4_4UMMA5MajorE1ELSO_1ELNSN_7ScaleInE0ELSP_0EEEEEENS4_6LayoutINS5_IJSB_SB_SB_EEENS5_IJNSA_ILi0EEESU_SU_EEEEENS5_IJNS4_10UnderscoreESX_SX_EEEEENS4_23SM90_TMA_LOAD_MULTICASTENS4_14ComposedLayoutINS4_7SwizzleILi3ELi4ELi3EEENS4_18smem_ptr_flag_bitsILi16EEENSS_INS5_IJSG_NSA_ILi8EEEEEENS5_IJSB_SG_EEEEEEEvNS4_8identityENS4_13SM90_TMA_LOADES1A_vS1B_EENS_8epilogue10collective18CollectiveEpilogueINS1E_23Sm100TmaWarpSpecializedILi4ELi2ELi32ELb1ELb0EEEJSH_NS5_IJNSS_ISF_SB_EENSS_INSA_ILi32EEESB_EEEEESI_NS5_IJlSB_lEEESI_S1N_NS1E_6fusion15FusionCallbacksIS1I_NS1O_17LinearCombinationISI_fSI_fLNS_15FloatRoundStyleE2EEESH_S1M_JEEENS4_5SM1004TMEM4LOAD26SM100_TMEM_LOAD_32dp32b32xES1C_NS11_INS12_ILi2ELi4ELi3EEES15_NSS_INS5_IJS16_S1K_EEENS5_IJS1K_SB_EEEEEEENS4_39AutoVectorizingCopyWithAssumedAlignmentILi128EEENS4_14SM90_TMA_STOREES22_S24_S24_EEEvvEEEEvNT_6ParamsE)
        /*0008*/ 	.word	0x0000006e


	//----- nvinfo : EIATTR_FRAME_SIZE
	.align		4
.L_19:
        /*000c*/ 	.byte	0x04, 0x11
        /*000e*/ 	.short	(.L_21 - .L_20)
	.align		4
.L_20:
        /*0010*/ 	.word	index@($__internal_2_$__cuda_sm10x_tcgen05_guardrail_trap_unallocated_columns_being_dealloced)
        /*0014*/ 	.word	0x00000000


	//----- nvinfo : EIATTR_FRAME_SIZE
	.align		4
.L_21:
        /*0018*/ 	.byte	0x04, 0x11
        /*001a*/ 	.short	(.L_23 - .L_22)
	.align		4
.L_22:
        /*001c*/ 	.word	index@($__internal_1_$__cuda_sm10x_tcgen05_guardrail_trap_phase_invalid_during_alloc)
        /*0020*/ 	.word	0x00000000


	//----- nvinfo : EIATTR_FRAME_SIZE
	.align		4
.L_23:
        /*0024*/ 	.byte	0x04, 0x11
        /*0026*/ 	.short	(.L_25 - .L_24)
	.align		4
.L_24:
        /*0028*/ 	.word	index@($__internal_0_$__cuda_sm10x_tcgen05_guardrail_trap_col_being_dealloced_not_returned_by_alloc)
        /*002c*/ 	.word	0x00000000


	//----- nvinfo : EIATTR_FRAME_SIZE
	.align		4
.L_25:
        /*0030*/ 	.byte	0x04, 0x11
        /*0032*/ 	.short	(.L_27 - .L_26)
	.align		4
.L_26:
        /*0034*/ 	.word	index@(_ZN7cutlass13device_kernelINS_4gemm6kernel13GemmUniversalIN4cute5tupleIJiiiiEEENS1_10collective13CollectiveMmaINS1_35MainloopSm100TmaUmmaWarpSpecializedILi6ELi2ELi4ENS5_IJNS4_1CILi1EEENSA_ILi2EEESB_EEEEENS5_IJNSA_ILi128EEESF_NSA_ILi64EEEEEENS_6half_tENS5_IJSB_llEEESI_SJ_NS4_8TiledMMAINS4_8MMA_AtomIJNS4_20SM100_MMA_F16BF16_SSISI_SI_fLi128ELi128ELNS4_4UMMA5MajorE1ELSO_1ELNSN_7ScaleInE0ELSP_0EEEEEENS4_6LayoutINS5_IJSB_SB_SB_EEENS5_IJNSA_ILi0EEESU_SU_EEEEENS5_IJNS4_10UnderscoreESX_SX_EEEEENS4_23SM90_TMA_LOAD_MULTICASTENS4_14ComposedLayoutINS4_7SwizzleILi3ELi4ELi3EEENS4_18smem_ptr_flag_bitsILi16EEENSS_INS5_IJSG_NSA_ILi8EEEEEENS5_IJSB_SG_EEEEEEEvNS4_8identityENS4_13SM90_TMA_LOADES1A_vS1B_EENS_8epilogue10collective18CollectiveEpilogueINS1E_23Sm100TmaWarpSpecializedILi4ELi2ELi32ELb1ELb0EEEJSH_NS5_IJNSS_ISF_SB_EENSS_INSA_ILi32EEESB_EEEEESI_NS5_IJlSB_lEEESI_S1N_NS1E_6fusion15FusionCallbacksIS1I_NS1O_17LinearCombinationISI_fSI_fLNS_15FloatRoundStyleE2EEESH_S1M_JEEENS4_5SM1004TMEM4LOAD26SM100_TMEM_LOAD_32dp32b32xES1C_NS11_INS12_ILi2ELi4ELi3EEES15_NSS_INS5_IJS16_S1K_EEENS5_IJS1K_SB_EEEEEEENS4_39AutoVectorizingCopyWithAssumedAlignmentILi128EEENS4_14SM90_TMA_STOREES22_S24_S24_EEEvvEEEEvNT_6ParamsE)
        /*0038*/ 	.word	0x00000000


	//----- nvinfo : EIATTR_MIN_STACK_SIZE
	.align		4
.L_27:
        /*003c*/ 	.byte	0x04, 0x12
        /*003e*/ 	.short	(.L_29 - .L_28)
	.align		4
.L_28:
        /*0040*/ 	.word	index@(_ZN7cutlass13device_kernelINS_4gemm6kernel13GemmUniversalIN4cute5tupleIJiiiiEEENS1_10collective13CollectiveMmaINS1_35MainloopSm100TmaUmmaWarpSpecializedILi6ELi2ELi4ENS5_IJNS4_1CILi1EEENSA_ILi2EEESB_EEEEENS5_IJNSA_ILi128EEESF_NSA_ILi64EEEEEENS_6half_tENS5_IJSB_llEEESI_SJ_NS4_8TiledMMAINS4_8MMA_AtomIJNS4_20SM100_MMA_F16BF16_SSISI_SI_fLi128ELi128ELNS4_4UMMA5MajorE1ELSO_1ELNSN_7ScaleInE0ELSP_0EEEEEENS4_6LayoutINS5_IJSB_SB_SB_EEENS5_IJNSA_ILi0EEESU_SU_EEEEENS5_IJNS4_10UnderscoreESX_SX_EEEEENS4_23SM90_TMA_LOAD_MULTICASTENS4_14ComposedLayoutINS4_7SwizzleILi3ELi4ELi3EEENS4_18smem_ptr_flag_bitsILi16EEENSS_INS5_IJSG_NSA_ILi8EEEEEENS5_IJSB_SG_EEEEEEEvNS4_8identityENS4_13SM90_TMA_LOADES1A_vS1B_EENS_8epilogue10collective18CollectiveEpilogueINS1E_23Sm100TmaWarpSpecializedILi4ELi2ELi32ELb1ELb0EEEJSH_NS5_IJNSS_ISF_SB_EENSS_INSA_ILi32EEESB_EEEEESI_NS5_IJlSB_lEEESI_S1N_NS1E_6fusion15FusionCallbacksIS1I_NS1O_17LinearCombinationISI_fSI_fLNS_15FloatRoundStyleE2EEESH_S1M_JEEENS4_5SM1004TMEM4LOAD26SM100_TMEM_LOAD_32dp32b32xES1C_NS11_INS12_ILi2ELi4ELi3EEES15_NSS_INS5_IJS16_S1K_EEENS5_IJS1K_SB_EEEEEEENS4_39AutoVectorizingCopyWithAssumedAlignmentILi128EEENS4_14SM90_TMA_STOREES22_S24_S24_EEEvvEEEEvNT_6ParamsE)
        /*0044*/ 	.word	0x00000000
.L_29:


//--------------------- .nv.compat                --------------------------
	.section	.nv.compat,"",@"SHT_CUDA_COMPAT_INFO"
	.align	4
        /*0000*/ 	.byte	0x02, 0x09, 0x01, 0x00, 0x02, 0x02, 0x02, 0x00, 0x02, 0x05, 0x05, 0x00, 0x03, 0x07, 0x01, 0x01
        /*0010*/ 	.byte	0x02, 0x03, 0x01, 0x00, 0x02, 0x06, 0x01, 0x00, 0x04, 0x0b, 0x08, 0x00, 0x09, 0x00, 0x00, 0x00
        /*0020*/ 	.byte	0x00, 0x00, 0x00, 0x00


//--------------------- .nv.info._ZN7cutlass13device_kernelINS_4gemm6kernel13GemmUniversalIN4cute5tupleIJiiiiEEENS1_10collective13CollectiveMmaINS1_35MainloopSm100TmaUmmaWarpSpecializedILi6ELi2ELi4ENS5_IJNS4_1CILi1EEENSA_ILi2EEESB_EEEEENS5_IJNSA_ILi128EEESF_NSA_ILi64EEEEEENS_6half_tENS5_IJSB_llEEESI_SJ_NS4_8TiledMMAINS4_8MMA_AtomIJNS4_20SM100_MMA_F16BF16_SSISI_SI_fLi128ELi128ELNS4_4UMMA5MajorE1ELSO_1ELNSN_7ScaleInE0ELSP_0EEEEEENS4_6LayoutINS5_IJSB_SB_SB_EEENS5_IJNSA_ILi0EEESU_SU_EEEEENS5_IJNS4_10UnderscoreESX_SX_EEEEENS4_23SM90_TMA_LOAD_MULTICASTENS4_14ComposedLayoutINS4_7SwizzleILi3ELi4ELi3EEENS4_18smem_ptr_flag_bitsILi16EEENSS_INS5_IJSG_NSA_ILi8EEEEEENS5_IJSB_SG_EEEEEEEvNS4_8identityENS4_13SM90_TMA_LOADES1A_vS1B_EENS_8epilogue10collective18CollectiveEpilogueINS1E_23Sm100TmaWarpSpecializedILi4ELi2ELi32ELb1ELb0EEEJSH_NS5_IJNSS_ISF_SB_EENSS_INSA_ILi32EEESB_EEEEESI_NS5_IJlSB_lEEESI_S1N_NS1E_6fusion15FusionCallbacksIS1I_NS1O_17LinearCombinationISI_fSI_fLNS_15FloatRoundStyleE2EEESH_S1M_JEEENS4_5SM1004TMEM4LOAD26SM100_TMEM_LOAD_32dp32b32xES1C_NS11_INS12_ILi2ELi4ELi3EEES15_NSS_INS5_IJS16_S1K_EEENS5_IJS1K_SB_EEEEEEENS4_39AutoVectorizingCopyWithAssumedAlignmentILi128EEENS4_14SM90_TMA_STOREES22_S24_S24_EEEvvEEEEvNT_6ParamsE --------------------------
	.section	.nv.info._ZN7cutlass13device_kernelINS_4gemm6kernel13GemmUniversalIN4cute5tupleIJiiiiEEENS1_10collective13CollectiveMmaINS1_35MainloopSm100TmaUmmaWarpSpecializedILi6ELi2ELi4ENS5_IJNS4_1CILi1EEENSA_ILi2EEESB_EEEEENS5_IJNSA_ILi128EEESF_NSA_ILi64EEEEEENS_6half_tENS5_IJSB_llEEESI_SJ_NS4_8TiledMMAINS4_8MMA_AtomIJNS4_20SM100_MMA_F16BF16_SSISI_SI_fLi128ELi128ELNS4_4UMMA5MajorE1ELSO_1ELNSN_7ScaleInE0ELSP_0EEEEEENS4_6LayoutINS5_IJSB_SB_SB_EEENS5_IJNSA_ILi0EEESU_SU_EEEEENS5_IJNS4_10UnderscoreESX_SX_EEEEENS4_23SM90_TMA_LOAD_MULTICASTENS4_14ComposedLayoutINS4_7SwizzleILi3ELi4ELi3EEENS4_18smem_ptr_flag_bitsILi16EEENSS_INS5_IJSG_NSA_ILi8EEEEEENS5_IJSB_SG_EEEEEEEvNS4_8identityENS4_13SM90_TMA_LOADES1A_vS1B_EENS_8epilogue10collective18CollectiveEpilogueINS1E_23Sm100TmaWarpSpecializedILi4ELi2ELi32ELb1ELb0EEEJSH_NS5_IJNSS_ISF_SB_EENSS_INSA_ILi32EEESB_EEEEESI_NS5_IJlSB_lEEESI_S1N_NS1E_6fusion15FusionCallbacksIS1I_NS1O_17LinearCombinationISI_fSI_fLNS_15FloatRoundStyleE2EEESH_S1M_JEEENS4_5SM1004TMEM4LOAD26SM100_TMEM_LOAD_32dp32b32xES1C_NS11_INS12_ILi2ELi4ELi3EEES15_NSS_INS5_IJS16_S1K_EEENS5_IJS1K_SB_EEEEEEENS4_39AutoVectorizingCopyWithAssumedAlignmentILi128EEENS4_14SM90_TMA_STOREES22_S24_S24_EEEvvEEEEvNT_6ParamsE,"",@"SHT_CUDA_INFO"
	.sectionflags	@""
	.align	4


	//----- nvinfo : EIATTR_CUDA_API_VERSION
	.align		4
        /*0000*/ 	.byte	0x04, 0x37
        /*0002*/ 	.short	(.L_31 - .L_30)
.L_30:
        /*0004*/ 	.word	0x00000082


	//----- nvinfo : EIATTR_KPARAM_INFO
	.align		4
.L_31:
        /*0008*/ 	.byte	0x04, 0x17
        /*000a*/ 	.short	(.L_33 - .L_32)
.L_32:
        /*000c*/ 	.word	0x00000000
        /*0010*/ 	.short	0x0000
        /*0012*/ 	.short	0x0000
        /*0014*/ 	.byte	0x00, 0xf0, 0x01, 0x20


	//----- nvinfo : EIATTR_AT_ENTRY_FRAGMENTS
	.align		4
.L_33:
        /*0018*/ 	.byte	0x04, 0x4f
        /*001a*/ 	.short	(.L_35 - .L_34)


	//   ....[0]....
.L_34:
        /*001c*/ 	.word	0x00000006


	//----- nvinfo : EIATTR_RESERVED_SMEM_USED
	.align		4
.L_35:
        /*0020*/ 	.byte	0x01, 0x41
	.zero		2


	//----- nvinfo : EIATTR_SPARSE_MMA_MASK
	.align		4
        /*0024*/ 	.byte	0x03, 0x50
        /*0026*/ 	.short	0x0000


	//----- nvinfo : EIATTR_TCGEN05_1CTA_USED
	.align		4
        /*0028*/ 	.byte	0x01, 0x51
	.zero		2


	//----- nvinfo : EIATTR_MAXREG_COUNT
	.align		4
        /*002c*/ 	.byte	0x03, 0x1b
        /*002e*/ 	.short	0x00ff


	//----- nvinfo : EIATTR_NUM_BARRIERS
	.align		4
        /*0030*/ 	.byte	0x02, 0x4c
        /*0032*/ 	.byte	0x07
	.zero		1


	//----- nvinfo : EIATTR_EXTERNS
	.align		4
        /*0034*/ 	.byte	0x04, 0x0f
        /*0036*/ 	.short	(.L_37 - .L_36)


	//   ....[0]....
	.align		4
.L_36:
        /*0038*/ 	.word	index@(__assertfail)


	//----- nvinfo : EIATTR_MERCURY_ISA_VERSION
	.align		4
.L_37:
        /*003c*/ 	.byte	0x03, 0x5f
        /*003e*/ 	.short	0x0101


	//----- nvinfo : EIATTR_INT_WARP_WIDE_INSTR_OFFSETS
	.align		4
        /*0040*/ 	.byte	0x04, 0x31
        /*0042*/ 	.short	(.L_39 - .L_38)


	//   ....[0]....
.L_38:
        /*0044*/ 	.word	0x00002210


	//   ....[1]....
        /*0048*/ 	.word	0x00003d90


	//   ....[2]....
        /*004c*/ 	.word	0x00003dc0


	//   ....[3]....
        /*0050*/ 	.word	0x00003e10


	//   ....[4]....
        /*0054*/ 	.word	0x00004700


	//   ....[5]....
        /*0058*/ 	.word	0x00004750


	//   ....[6]....
        /*005c*/ 	.word	0x00004840


	//   ....[7]....
        /*0060*/ 	.word	0x000048b0


	//   ....[8]....
        /*0064*/ 	.word	0x000049c0


	//   ....[9]....
        /*0068*/ 	.word	0x00004a50


	//   ....[10]....
        /*006c*/ 	.word	0x00004c20


	//   ....[11]....
        /*0070*/ 	.word	0x00004d60


	//----- nvinfo : EIATTR_COOP_GROUP_MASK_REGIDS
	.align		4
.L_39:
        /*0074*/ 	.byte	0x04, 0x29
        /*0076*/ 	.short	(.L_41 - .L_40)


	//   ....[0]....
.L_40:
        /*0078*/ 	.word	0xffffffff


	//   ....[1]....
        /*007c*/ 	.word	0xffffffff


	//   ....[2]....
        /*0080*/ 	.word	0xffffffff


	//   ....[3]....
        /*0084*/ 	.word	0xffffffff


	//   ....[4]....
        /*0088*/ 	.word	0xffffffff


	//   ....[5]....
        /*008c*/ 	.word	0xffffffff


	//   ....[6]....
        /*0090*/ 	.word	0xffffffff


	//   ....[7]....
        /*0094*/ 	.word	0xffffffff


	//   ....[8]....
        /*0098*/ 	.word	0xffffffff


	//   ....[9]....
        /*009c*/ 	.word	0xffffffff


	//   ....[10]....
        /*00a0*/ 	.word	0xffffffff


	//   ....[11]....
        /*00a4*/ 	.word	0xffffffff


	//   ....[12]....
        /*00a8*/ 	.word	0xffffffff


	//   ....[13]....
        /*00ac*/ 	.word	0xffffffff


	//----- nvinfo : EIATTR_COOP_GROUP_INSTR_OFFSETS
	.align		4
.L_41:
        /*00b0*/ 	.byte	0x04, 0x28
        /*00b2*/ 	.short	(.L_43 - .L_42)


	//   ....[0]....
.L_42:
        /*00b4*/ 	.word	0x00000090


	//   ....[1]....
        /*00b8*/ 	.word	0x000004d0


	//   ....[2]....
        /*00bc*/ 	.word	0x000006c0


	//   ....[3]....
        /*00c0*/ 	.word	0x00000860


	//   ....[4]....
        /*00c4*/ 	.word	0x00000960


	//   ....[5]....
        /*00c8*/ 	.word	0x00000ad0


	//   ....[6]....
        /*00cc*/ 	.word	0x00000c70


	//   ....[7]....
        /*00d0*/ 	.word	0x00000e20


	//   ....[8]....
        /*00d4*/ 	.word	0x000020f0


	//   ....[9]....
        /*00d8*/ 	.word	0x00002ff0


	//   ....[10]....
        /*00dc*/ 	.word	0x00003200


	//   ....[11]....
        /*00e0*/ 	.word	0x00003230


	//   ....[12]....
        /*00e4*/ 	.word	0x00003c80


	//   ....[13]....
        /*00e8*/ 	.word	0x00003eb0


	//----- nvinfo : EIATTR_VRC_CTA_INIT_COUNT
	.align		4
.L_43:
        /*00ec*/ 	.byte	0x02, 0x4a
        /*00ee*/ 	.byte	0x80
	.zero		1


	//----- nvinfo : EIATTR_SYSCALL_OFFSETS
	.align		4
        /*00f0*/ 	.byte	0x04, 0x46
        /*00f2*/ 	.short	(.L_45 - .L_44)


	//   ....[0]....
.L_44:
        /*00f4*/ 	.word	0x00005800


	//   ....[1]....
        /*00f8*/ 	.word	0x000058f0


	//   ....[2]....
        /*00fc*/ 	.word	0x00006060


	//   ....[3]....
        /*0100*/ 	.word	0x00006ce0


	//   ....[4]....
        /*0104*/ 	.word	0x00007930


	//   ....[5]....
        /*0108*/ 	.word	0x00008580


	//----- nvinfo : EIATTR_MBARRIER_INSTR_OFFSETS
	.align		4
.L_45:
        /*010c*/ 	.byte	0x04, 0x39
        /*010e*/ 	.short	(.L_47 - .L_46)


	//   ....[0]....
.L_46:
        /*0110*/ 	.word	0x000005f0
        /*0114*/ 	.word	0x000000ff
        /*0118*/ 	.word	0x00000000
        /*011c*/ 	.short	0x0100
        /*011e*/ 	.byte	0x08
	.zero		1


	//   ....[1]....
        /*0120*/ 	.word	0x00000600
        /*0124*/ 	.word	0x000000ff
        /*0128*/ 	.word	0x00000030
        /*012c*/ 	.short	0x0100
        /*012e*/ 	.byte	0x08
	.zero		1


	//   ....[2]....
        /*0130*/ 	.word	0x00000610
        /*0134*/ 	.word	0x000000ff
        /*0138*/ 	.word	0x00000008
        /*013c*/ 	.short	0x0100
        /*013e*/ 	.byte	0x08
	.zero		1


	//   ....[3]....
        /*0140*/ 	.word	0x00000620
        /*0144*/ 	.word	0x000000ff
        /*0148*/ 	.word	0x00000038
        /*014c*/ 	.short	0x0100
        /*014e*/ 	.byte	0x08
	.zero		1


	//   ....[4]....
        /*0150*/ 	.word	0x00000630
        /*0154*/ 	.word	0x000000ff
        /*0158*/ 	.word	0x00000010
        /*015c*/ 	.short	0x0100
        /*015e*/ 	.byte	0x08
	.zero		1


	//   ....[5]....
        /*0160*/ 	.word	0x00000640
        /*0164*/ 	.word	0x000000ff
        /*0168*/ 	.word	0x00000040
        /*016c*/ 	.short	0x0100
        /*016e*/ 	.byte	0x08
	.zero		1


	//   ....[6]....
        /*0170*/ 	.word	0x00000650
        /*0174*/ 	.word	0x000000ff
        /*0178*/ 	.word	0x00000018
        /*017c*/ 	.short	0x0100
        /*017e*/ 	.byte	0x08
	.zero		1


	//   ....[7]....
        /*0180*/ 	.word	0x00000660
        /*0184*/ 	.word	0x000000ff
        /*0188*/ 	.word	0x00000048
        /*018c*/ 	.short	0x0100
        /*018e*/ 	.byte	0x08
	.zero		1


	//   ....[8]....
        /*0190*/ 	.word	0x00000670
        /*0194*/ 	.word	0x000000ff
        /*0198*/ 	.word	0x00000020
        /*019c*/ 	.short	0x0100
        /*019e*/ 	.byte	0x08
	.zero		1


	//   ....[9]....
        /*01a0*/ 	.word	0x00000680
        /*01a4*/ 	.word	0x000000ff
        /*01a8*/ 	.word	0x00000050
        /*01ac*/ 	.short	0x0100
        /*01ae*/ 	.byte	0x08
	.zero		1


	//   ....[10]....
        /*01b0*/ 	.word	0x00000690
        /*01b4*/ 	.word	0x000000ff
        /*01b8*/ 	.word	0x00000028
        /*01bc*/ 	.short	0x0100
        /*01be*/ 	.byte	0x08
	.zero		1


	//   ....[11]....
        /*01c0*/ 	.word	0x000006a0
        /*01c4*/ 	.word	0x000000ff
        /*01c8*/ 	.word	0x00000058
        /*01cc*/ 	.short	0x0100
        /*01ce*/ 	.byte	0x08
	.zero		1


	//   ....[12]....
        /*01d0*/ 	.word	0x000007d0
        /*01d4*/ 	.word	0x000000ff
        /*01d8*/ 	.word	0x00000060
        /*01dc*/ 	.short	0x0100
        /*01de*/ 	.byte	0x08
	.zero		1


	//   ....[13]....
        /*01e0*/ 	.word	0x000007e0
        /*01e4*/ 	.word	0x000000ff
        /*01e8*/ 	.word	0x00000080
        /*01ec*/ 	.short	0x0100
        /*01ee*/ 	.byte	0x08
	.zero		1


	//   ....[14]....
        /*01f0*/ 	.word	0x000007f0
        /*01f4*/ 	.word	0x000000ff
        /*01f8*/ 	.word	0x00000068
        /*01fc*/ 	.short	0x0100
        /*01fe*/ 	.byte	0x08
	.zero		1


	//   ....[15]....
        /*0200*/ 	.word	0x00000800
        /*0204*/ 	.word	0x000000ff
        /*0208*/ 	.word	0x00000088
        /*020c*/ 	.short	0x0100
        /*020e*/ 	.byte	0x08
	.zero		1


	//   ....[16]....
        /*0210*/ 	.word	0x00000810
        /*0214*/ 	.word	0x000000ff
        /*0218*/ 	.word	0x00000070
        /*021c*/ 	.short	0x0100
        /*021e*/ 	.byte	0x08
	.zero		1


	//   ....[17]....
        /*0220*/ 	.word	0x00000820
        /*0224*/ 	.word	0x000000ff
        /*0228*/ 	.word	0x00000090
        /*022c*/ 	.short	0x0100
        /*022e*/ 	.byte	0x08
	.zero		1


	//   ....[18]....
        /*0230*/ 	.word	0x00000830
        /*0234*/ 	.word	0x000000ff
        /*0238*/ 	.word	0x00000078
        /*023c*/ 	.short	0x0100
        /*023e*/ 	.byte	0x08
	.zero		1


	//   ....[19]....
        /*0240*/ 	.word	0x00000840
        /*0244*/ 	.word	0x000000ff
        /*0248*/ 	.word	0x00000098
        /*024c*/ 	.short	0x0100
        /*024e*/ 	.byte	0x08
	.zero		1


	//   ....[20]....
        /*0250*/ 	.word	0x00000930
        /*0254*/ 	.word	0x000000ff
        /*0258*/ 	.word	0x000000a0
        /*025c*/ 	.short	0x0100
        /*025e*/ 	.byte	0x06
	.zero		1


	//   ....[21]....
        /*0260*/ 	.word	0x00000940
        /*0264*/ 	.word	0x000000ff
        /*0268*/ 	.word	0x000000a8
        /*026c*/ 	.short	0x0100
        /*026e*/ 	.byte	0x06
	.zero		1


	//   ....[22]....
        /*0270*/ 	.word	0x00000a80
        /*0274*/ 	.word	0x000000ff
        /*0278*/ 	.word	0x000000b0
        /*027c*/ 	.short	0x0100
        /*027e*/ 	.byte	0x06
	.zero		1


	//   ....[23]....
        /*0280*/ 	.word	0x00000a90
        /*0284*/ 	.word	0x000000ff
        /*0288*/ 	.word	0x000000c0
        /*028c*/ 	.short	0x0100
        /*028e*/ 	.byte	0x06
	.zero		1


	//   ....[24]....
        /*0290*/ 	.word	0x00000aa0
        /*0294*/ 	.word	0x000000ff
        /*0298*/ 	.word	0x000000b8
        /*029c*/ 	.short	0x0100
        /*029e*/ 	.byte	0x06
	.zero		1


	//   ....[25]....
        /*02a0*/ 	.word	0x00000ab0
        /*02a4*/ 	.word	0x000000ff
        /*02a8*/ 	.word	0x000000c8
        /*02ac*/ 	.short	0x0100
        /*02ae*/ 	.byte	0x06
	.zero		1


	//   ....[26]....
        /*02b0*/ 	.word	0x00000be0
        /*02b4*/ 	.word	0x000000ff
        /*02b8*/ 	.word	0x000000d0
        /*02bc*/ 	.short	0x0100
        /*02be*/ 	.byte	0x08
	.zero		1


	//   ....[27]....
        /*02c0*/ 	.word	0x00000bf0
        /*02c4*/ 	.word	0x000000ff
        /*02c8*/ 	.word	0x000000f0
        /*02cc*/ 	.short	0x0100
        /*02ce*/ 	.byte	0x08
	.zero		1


	//   ....[28]....
        /*02d0*/ 	.word	0x00000c00
        /*02d4*/ 	.word	0x000000ff
        /*02d8*/ 	.word	0x000000d8
        /*02dc*/ 	.short	0x0100
        /*02de*/ 	.byte	0x08
	.zero		1


	//   ....[29]....
        /*02e0*/ 	.word	0x00000c10
        /*02e4*/ 	.word	0x000000ff
        /*02e8*/ 	.word	0x000000f8
        /*02ec*/ 	.short	0x0100
        /*02ee*/ 	.byte	0x08
	.zero		1


	//   ....[30]....
        /*02f0*/ 	.word	0x00000c20
        /*02f4*/ 	.word	0x000000ff
        /*02f8*/ 	.word	0x000000e0
        /*02fc*/ 	.short	0x0100
        /*02fe*/ 	.byte	0x08
	.zero		1


	//   ....[31]....
        /*0300*/ 	.word	0x00000c30
        /*0304*/ 	.word	0x000000ff
        /*0308*/ 	.word	0x00000100
        /*030c*/ 	.short	0x0100
        /*030e*/ 	.byte	0x08
	.zero		1


	//   ....[32]....
        /*0310*/ 	.word	0x00000c40
        /*0314*/ 	.word	0x000000ff
        /*0318*/ 	.word	0x000000e8
        /*031c*/ 	.short	0x0100
        /*031e*/ 	.byte	0x08
	.zero		1


	//   ....[33]....
        /*0320*/ 	.word	0x00000c50
        /*0324*/ 	.word	0x000000ff
        /*0328*/ 	.word	0x00000108
        /*032c*/ 	.short	0x0100
        /*032e*/ 	.byte	0x08
	.zero		1


	//   ....[34]....
        /*0330*/ 	.word	0x00000d40
        /*0334*/ 	.word	0x000000ff
        /*0338*/ 	.word	0x00000110
        /*033c*/ 	.short	0x0100
        /*033e*/ 	.byte	0x06
	.zero		1


	//   ....[35]....
        /*0340*/ 	.word	0x00000d50
        /*0344*/ 	.word	0x000000ff
        /*0348*/ 	.word	0x00000120
        /*034c*/ 	.short	0x0100
        /*034e*/ 	.byte	0x06
	.zero		1


	//   ....[36]....
        /*0350*/ 	.word	0x00000d60
        /*0354*/ 	.word	0x000000ff
        /*0358*/ 	.word	0x00000118
        /*035c*/ 	.short	0x0100
        /*035e*/ 	.byte	0x06
	.zero		1


	//   ....[37]....
        /*0360*/ 	.word	0x00000d70
        /*0364*/ 	.word	0x000000ff
        /*0368*/ 	.word	0x00000128
        /*036c*/ 	.short	0x0100
        /*036e*/ 	.byte	0x06
	.zero		1


	//   ....[38]....
        /*0370*/ 	.word	0x000017b0
        /*0374*/ 	.word	0x00000002
        /*0378*/ 	.word	0x00000120
        /*037c*/ 	.short	0x010a
        /*037e*/ 	.byte	0xff
	.zero		1


	//   ....[39]....
        /*0380*/ 	.word	0x000017e0
        /*0384*/ 	.word	0x00000002
        /*0388*/ 	.word	0x00000110
        /*038c*/ 	.short	0x0101
        /*038e*/ 	.byte	0xff
	.zero		1


	//   ....[40]....
        /*0390*/ 	.word	0x000018b0
        /*0394*/ 	.word	0x000000ff
        /*0398*/ 	.word	0x00000030
        /*039c*/ 	.short	0x010a
        /*039e*/ 	.byte	0x08
	.zero		1


	//   ....[41]....
        /*03a0*/ 	.word	0x00001970
        /*03a4*/ 	.word	0x000000ff
        /*03a8*/ 	.word	0x00000030
        /*03ac*/ 	.short	0x010a
        /*03ae*/ 	.byte	0x21
	.zero		1


	//   ....[42]....
        /*03b0*/ 	.word	0x00001b00
        /*03b4*/ 	.word	0x000000ff
        /*03b8*/ 	.word	0x00000030
        /*03bc*/ 	.short	0x010a
        /*03be*/ 	.byte	0x08
	.zero		1


	//   ....[43]....
        /*03c0*/ 	.word	0x00001ce0
        /*03c4*/ 	.word	0x000000ff
        /*03c8*/ 	.word	0x000000a8
        /*03cc*/ 	.short	0x0101
        /*03ce*/ 	.byte	0x05
	.zero		1


	//   ....[44]....
        /*03d0*/ 	.word	0x00001d00
        /*03d4*/ 	.word	0x000000ff
        /*03d8*/ 	.word	0x00000030
        /*03dc*/ 	.short	0x010a
        /*03de*/ 	.byte	0x08
	.zero		1


	//   ....[45]....
        /*03e0*/ 	.word	0x00001da0
        /*03e4*/ 	.word	0x000000ff
        /*03e8*/ 	.word	0x00000030
        /*03ec*/ 	.short	0x010a
        /*03ee*/ 	.byte	0x21
	.zero		1


	//   ....[46]....
        /*03f0*/ 	.word	0x00001f30
        /*03f4*/ 	.word	0x000000ff
        /*03f8*/ 	.word	0x00000030
        /*03fc*/ 	.short	0x010a
        /*03fe*/ 	.byte	0x08
	.zero		1


	//   ....[47]....
        /*0400*/ 	.word	0x00002120
        /*0404*/ 	.word	0x00000002
        /*0408*/ 	.word	0x000000b0
        /*040c*/ 	.short	0x010a
        /*040e*/ 	.byte	0xff
	.zero		1


	//   ....[48]....
        /*0410*/ 	.word	0x000021e0
        /*0414*/ 	.word	0x00000002
        /*0418*/ 	.word	0x00000000
        /*041c*/ 	.short	0x0101
        /*041e*/ 	.byte	0xff
	.zero		1


	//   ....[49]....
        /*0420*/ 	.word	0x00002740
        /*0424*/ 	.word	0x000000ff
        /*0428*/ 	.word	0x00000000
        /*042c*/ 	.short	0x010a
        /*042e*/ 	.byte	0x04
	.zero		1


	//   ....[50]....
        /*0430*/ 	.word	0x000027d0
        /*0434*/ 	.word	0x000000ff
        /*0438*/ 	.word	0x00000000
        /*043c*/ 	.short	0x010a
        /*043e*/ 	.byte	0x04
	.zero		1


	//   ....[51]....
        /*0440*/ 	.word	0x00002860
        /*0444*/ 	.word	0x000000ff
        /*0448*/ 	.word	0x00000000
        /*044c*/ 	.short	0x010a
        /*044e*/ 	.byte	0x04
	.zero		1


	//   ....[52]....
        /*0450*/ 	.word	0x000028f0
        /*0454*/ 	.word	0x000000ff
        /*0458*/ 	.word	0x00000000
        /*045c*/ 	.short	0x010a
        /*045e*/ 	.byte	0x04
	.zero		1


	//   ....[53]....
        /*0460*/ 	.word	0x00002980
        /*0464*/ 	.word	0x000000ff
        /*0468*/ 	.word	0x00000000
        /*046c*/ 	.short	0x010a
        /*046e*/ 	.byte	0x04
	.zero		1


	//   ....[54]....
        /*0470*/ 	.word	0x00002a20
        /*0474*/ 	.word	0x00000000
        /*0478*/ 	.word	0x00000000
        /*047c*/ 	.short	0x010a
        /*047e*/ 	.byte	0xff
	.zero		1


	//   ....[55]....
        /*0480*/ 	.word	0x00002b50
        /*0484*/ 	.word	0x00000000
        /*0488*/ 	.word	0x00000110
        /*048c*/ 	.short	0x010a
        /*048e*/ 	.byte	0xff
	.zero		1


	//   ....[56]....
        /*0490*/ 	.word	0x00002bc0
        /*0494*/ 	.word	0x00000000
        /*0498*/ 	.word	0x00000000
        /*049c*/ 	.short	0x0101
        /*049e*/ 	.byte	0xff
	.zero		1


	//   ....[57]....
        /*04a0*/ 	.word	0x00002be0
        /*04a4*/ 	.word	0x000000ff
        /*04a8*/ 	.word	0x000000c0
        /*04ac*/ 	.short	0x010a
        /*04ae*/ 	.byte	0x05
	.zero		1


	//   ....[58]....
        /*04b0*/ 	.word	0x00002d00
        /*04b4*/ 	.word	0x00000000
        /*04b8*/ 	.word	0x000000b0
        /*04bc*/ 	.short	0x010a
        /*04be*/ 	.byte	0xff
	.zero		1


	//   ....[59]....
        /*04c0*/ 	.word	0x00002e00
        /*04c4*/ 	.word	0x00000000
        /*04c8*/ 	.word	0x00000000
        /*04cc*/ 	.short	0x0101
        /*04ce*/ 	.byte	0xff
	.zero		1


	//   ....[60]....
        /*04d0*/ 	.word	0x00002e90
        /*04d4*/ 	.word	0x000000ff
        /*04d8*/ 	.word	0x000000c0
        /*04dc*/ 	.short	0x0106
        /*04de*/ 	.byte	0x05
	.zero		1


	//   ....[61]....
        /*04e0*/ 	.word	0x00002eb0
        /*04e4*/ 	.word	0x000000ff
        /*04e8*/ 	.word	0x000000c0
        /*04ec*/ 	.short	0x010a
        /*04ee*/ 	.byte	0x05
	.zero		1


	//   ....[62]....
        /*04f0*/ 	.word	0x00002f40
        /*04f4*/ 	.word	0x000000ff
        /*04f8*/ 	.word	0x000000c0
        /*04fc*/ 	.short	0x0106
        /*04fe*/ 	.byte	0x04
	.zero		1


	//   ....[63]....
        /*0500*/ 	.word	0x00002f80
        /*0504*/ 	.word	0x00000000
        /*0508*/ 	.word	0x000000c0
        /*050c*/ 	.short	0x010a
        /*050e*/ 	.byte	0xff
	.zero		1


	//   ....[64]....
        /*0510*/ 	.word	0x000034d0
        /*0514*/ 	.word	0x00000000
        /*0518*/ 	.word	0x000000b0
        /*051c*/ 	.short	0x010a
        /*051e*/ 	.byte	0xff
	.zero		1


	//   ....[65]....
        /*0520*/ 	.word	0x000035e0
        /*0524*/ 	.word	0x00000003
        /*0528*/ 	.word	0x00000000
        /*052c*/ 	.short	0x0101
        /*052e*/ 	.byte	0xff
	.zero		1


	//   ....[66]....
        /*0530*/ 	.word	0x000035f0
        /*0534*/ 	.word	0x000000ff
        /*0538*/ 	.word	0x00000000
        /*053c*/ 	.short	0x010a
        /*053e*/ 	.byte	0x06
	.zero		1


	//   ....[67]....
        /*0540*/ 	.word	0x00003610
        /*0544*/ 	.word	0x000000ff
        /*0548*/ 	.word	0x000000f0
        /*054c*/ 	.short	0x010a
        /*054e*/ 	.byte	0x07
	.zero		1


	//   ....[68]....
        /*0550*/ 	.word	0x000036e0
        /*0554*/ 	.word	0x000000ff
        /*0558*/ 	.word	0x00000000
        /*055c*/ 	.short	0x010a
        /*055e*/ 	.byte	0x06
	.zero		1


	//   ....[69]....
        /*0560*/ 	.word	0x00003810
        /*0564*/ 	.word	0x000000ff
        /*0568*/ 	.word	0x00000000
        /*056c*/ 	.short	0x010a
        /*056e*/ 	.byte	0x1a
	.zero		1


	//   ....[70]....
        /*0570*/ 	.word	0x00003ab0
        /*0574*/ 	.word	0x000000ff
        /*0578*/ 	.word	0x00000000
        /*057c*/ 	.short	0x010a
        /*057e*/ 	.byte	0x06
	.zero		1


	//   ....[71]....
        /*0580*/ 	.word	0x00003b40
        /*0584*/ 	.word	0x000000ff
        /*0588*/ 	.word	0x00000000
        /*058c*/ 	.short	0x010a
        /*058e*/ 	.byte	0x06
	.zero		1


	//   ....[72]....
        /*0590*/ 	.word	0x00003bd0
        /*0594*/ 	.word	0x000000ff
        /*0598*/ 	.word	0x00000000
        /*059c*/ 	.short	0x010a
        /*059e*/ 	.byte	0x06
	.zero		1


	//   ....[73]....
        /*05a0*/ 	.word	0x00003c60
        /*05a4*/ 	.word	0x000000ff
        /*05a8*/ 	.word	0x00000000
        /*05ac*/ 	.short	0x010a
        /*05ae*/ 	.byte	0x07
	.zero		1


	//   ....[74]....
        /*05b0*/ 	.word	0x000040a0
        /*05b4*/ 	.word	0x00000000
        /*05b8*/ 	.word	0x000000b0
        /*05bc*/ 	.short	0x010a
        /*05be*/ 	.byte	0xff
	.zero		1


	//   ....[75]....
        /*05c0*/ 	.word	0x00004160
        /*05c4*/ 	.word	0x00000000
        /*05c8*/ 	.word	0x00000000
        /*05cc*/ 	.short	0x0101
        /*05ce*/ 	.byte	0xff
	.zero		1


	//   ....[76]....
        /*05d0*/ 	.word	0x00004480
        /*05d4*/ 	.word	0x000000ff
        /*05d8*/ 	.word	0x000000a8
        /*05dc*/ 	.short	0x010a
        /*05de*/ 	.byte	0x04
	.zero		1


	//   ....[77]....
        /*05e0*/ 	.word	0x00004680
        /*05e4*/ 	.word	0x000000ff
        /*05e8*/ 	.word	0x00000080
        /*05ec*/ 	.short	0x010a
        /*05ee*/ 	.byte	0x04
	.zero		1


	//   ....[78]....
        /*05f0*/ 	.word	0x000047f0
        /*05f4*/ 	.word	0x000000ff
        /*05f8*/ 	.word	0x00000060
        /*05fc*/ 	.short	0x010b
        /*05fe*/ 	.byte	0x04
	.zero		1


	//   ....[79]....
        /*0600*/ 	.word	0x00004800
        /*0604*/ 	.word	0x000000ff
        /*0608*/ 	.word	0x00000000
        /*060c*/ 	.short	0x0101
        /*060e*/ 	.byte	0x06
	.zero		1


	//   ....[80]....
        /*0610*/ 	.word	0x00004810
        /*0614*/ 	.word	0x000000ff
        /*0618*/ 	.word	0x00000088
        /*061c*/ 	.short	0x010a
        /*061e*/ 	.byte	0x04
	.zero		1


	//   ....[81]....
        /*0620*/ 	.word	0x00004960
        /*0624*/ 	.word	0x000000ff
        /*0628*/ 	.word	0x00000068
        /*062c*/ 	.short	0x010b
        /*062e*/ 	.byte	0x04
	.zero		1


	//   ....[82]....
        /*0630*/ 	.word	0x00004970
        /*0634*/ 	.word	0x000000ff
        /*0638*/ 	.word	0x00000000
        /*063c*/ 	.short	0x0101
        /*063e*/ 	.byte	0x06
	.zero		1


	//   ....[83]....
        /*0640*/ 	.word	0x00004980
        /*0644*/ 	.word	0x000000ff
        /*0648*/ 	.word	0x00000090
        /*064c*/ 	.short	0x010a
        /*064e*/ 	.byte	0x04
	.zero		1


	//   ....[84]....
        /*0650*/ 	.word	0x00004b00
        /*0654*/ 	.word	0x000000ff
        /*0658*/ 	.word	0x00000070
        /*065c*/ 	.short	0x010b
        /*065e*/ 	.byte	0x04
	.zero		1


	//   ....[85]....
        /*0660*/ 	.word	0x00004b40
        /*0664*/ 	.word	0x000000ff
        /*0668*/ 	.word	0x00000000
        /*066c*/ 	.short	0x0101
        /*066e*/ 	.byte	0x06
	.zero		1


	//   ....[86]....
        /*0670*/ 	.word	0x00004b80
        /*0674*/ 	.word	0x000000ff
        /*0678*/ 	.word	0x00000098
        /*067c*/ 	.short	0x010a
        /*067e*/ 	.byte	0x04
	.zero		1


	//   ....[87]....
        /*0680*/ 	.word	0x00004dc0
        /*0684*/ 	.word	0x000000ff
        /*0688*/ 	.word	0x00000078
        /*068c*/ 	.short	0x010b
        /*068e*/ 	.byte	0x04
	.zero		1


	//   ....[88]....
        /*0690*/ 	.word	0x00004de0
        /*0694*/ 	.word	0x000000ff
        /*0698*/ 	.word	0x00000000
        /*069c*/ 	.short	0x0101
        /*069e*/ 	.byte	0x05
	.zero		1


	//   ....[89]....
        /*06a0*/ 	.word	0x00004e10
        /*06a4*/ 	.word	0x000000ff
        /*06a8*/ 	.word	0x00000080
        /*06ac*/ 	.short	0x010a
        /*06ae*/ 	.byte	0x04
	.zero		1


	//   ....[90]....
        /*06b0*/ 	.word	0x00004e30
        /*06b4*/ 	.word	0x000000ff
        /*06b8*/ 	.word	0x00000088
        /*06bc*/ 	.short	0x010a
        /*06be*/ 	.byte	0x04
	.zero		1


	//   ....[91]....
        /*06c0*/ 	.word	0x00004e50
        /*06c4*/ 	.word	0x000000ff
        /*06c8*/ 	.word	0x00000090
        /*06cc*/ 	.short	0x010a
        /*06ce*/ 	.byte	0x04
	.zero		1


	//   ....[92]....
        /*06d0*/ 	.word	0x00004e90
        /*06d4*/ 	.word	0x00000000
        /*06d8*/ 	.word	0x00000098
        /*06dc*/ 	.short	0x010a
        /*06de*/ 	.byte	0xff
	.zero		1


	//   ....[93]....
        /*06e0*/ 	.word	0x000051c0
        /*06e4*/ 	.word	0x00000000
        /*06e8*/ 	.word	0x000000b0
        /*06ec*/ 	.short	0x010a
        /*06ee*/ 	.byte	0xff
	.zero		1


	//   ....[94]....
        /*06f0*/ 	.word	0x000052d0
        /*06f4*/ 	.word	0x00000000
        /*06f8*/ 	.word	0x00000000
        /*06fc*/ 	.short	0x0101
        /*06fe*/ 	.byte	0xff
	.zero		1


	//   ....[95]....
        /*0700*/ 	.word	0x00005d20
        /*0704*/ 	.word	0x000000ff
        /*0708*/ 	.word	0x00000060
        /*070c*/ 	.short	0x010a
        /*070e*/ 	.byte	0x30
	.zero		1


	//   ....[96]....
        /*0710*/ 	.word	0x00005d60
        /*0714*/ 	.word	0x00000040
        /*0718*/ 	.word	0x000000d0
        /*071c*/ 	.short	0x010a
        /*071e*/ 	.byte	0xff
	.zero		1


	//   ....[97]....
        /*0720*/ 	.word	0x00005e50
        /*0724*/ 	.word	0x000000ff
        /*0728*/ 	.word	0x00000060
        /*072c*/ 	.short	0x010a
        /*072e*/ 	.byte	0x30
	.zero		1


	//   ....[98]....
        /*0730*/ 	.word	0x00005f40
        /*0734*/ 	.word	0x00000040
        /*0738*/ 	.word	0x000000d0
        /*073c*/ 	.short	0x010a
        /*073e*/ 	.byte	0xff
	.zero		1


	//   ....[99]....
        /*0740*/ 	.word	0x00006a10
        /*0744*/ 	.word	0x00000000
        /*0748*/ 	.word	0x00000000
        /*074c*/ 	.short	0x0101
        /*074e*/ 	.byte	0xff
	.zero		1


	//   ....[100]....
        /*0750*/ 	.word	0x00006a20
        /*0754*/ 	.word	0x00000002
        /*0758*/ 	.word	0x00000060
        /*075c*/ 	.short	0x010a
        /*075e*/ 	.byte	0xff
	.zero		1


	//   ....[101]....
        /*0760*/ 	.word	0x00006b00
        /*0764*/ 	.word	0x00000002
        /*0768*/ 	.word	0x00000060
        /*076c*/ 	.short	0x010a
        /*076e*/ 	.byte	0xff
	.zero		1


	//   ....[102]....
        /*0770*/ 	.word	0x00007660
        /*0774*/ 	.word	0x00000048
        /*0778*/ 	.word	0x00000000
        /*077c*/ 	.short	0x0101
        /*077e*/ 	.byte	0xff
	.zero		1


	//   ....[103]....
        /*0780*/ 	.word	0x00007680
        /*0784*/ 	.word	0x00000000
        /*0788*/ 	.word	0x00000060
        /*078c*/ 	.short	0x010a
        /*078e*/ 	.byte	0xff
	.zero		1


	//   ....[104]....
        /*0790*/ 	.word	0x00007750
        /*0794*/ 	.word	0x00000000
        /*0798*/ 	.word	0x00000060
        /*079c*/ 	.short	0x010a
        /*079e*/ 	.byte	0xff
	.zero		1


	//   ....[105]....
        /*07a0*/ 	.word	0x000082b0
        /*07a4*/ 	.word	0x00000048
        /*07a8*/ 	.word	0x00000000
        /*07ac*/ 	.short	0x0101
        /*07ae*/ 	.byte	0xff
	.zero		1


	//   ....[106]....
        /*07b0*/ 	.word	0x000082d0
        /*07b4*/ 	.word	0x00000000
        /*07b8*/ 	.word	0x00000060
        /*07bc*/ 	.short	0x010a
        /*07be*/ 	.byte	0xff
	.zero		1


	//   ....[107]....
        /*07c0*/ 	.word	0x000083a0
        /*07c4*/ 	.word	0x00000000
        /*07c8*/ 	.word	0x00000060
        /*07cc*/ 	.short	0x010a
        /*07ce*/ 	.byte	0xff
	.zero		1


	//   ....[108]....
        /*07d0*/ 	.word	0x000086e0
        /*07d4*/ 	.word	0x000000ff
        /*07d8*/ 	.word	0x00000000
        /*07dc*/ 	.short	0x0101
        /*07de*/ 	.byte	0x05
	.zero		1


	//   ....[109]....
        /*07e0*/ 	.word	0x00008f60
        /*07e4*/ 	.word	0x00000000
        /*07e8*/ 	.word	0x00000000
        /*07ec*/ 	.short	0x0101
        /*07ee*/ 	.byte	0xff
	.zero		1


	//   ....[110]....
        /*07f0*/ 	.word	0x000091d0
        /*07f4*/ 	.word	0x000000ff
        /*07f8*/ 	.word	0x00000000
        /*07fc*/ 	.short	0x0101
        /*07fe*/ 	.byte	0x04
	.zero		1


	//   ....[111]....
        /*0800*/ 	.word	0x000091f0
        /*0804*/ 	.word	0x00000002
        /*0808*/ 	.word	0x00000120
        /*080c*/ 	.short	0x010a
        /*080e*/ 	.byte	0xff
	.zero		1


	//   ....[112]....
        /*0810*/ 	.word	0x00009250
        /*0814*/ 	.word	0x00000002
        /*0818*/ 	.word	0x00000030
        /*081c*/ 	.short	0x010a
        /*081e*/ 	.byte	0xff
	.zero		1


	//   ....[113]....
        /*0820*/ 	.word	0x000092b0
        /*0824*/ 	.word	0x00000002
        /*0828*/ 	.word	0x00000030
        /*082c*/ 	.short	0x010a
        /*082e*/ 	.byte	0xff
	.zero		1


	//   ....[114]....
        /*0830*/ 	.word	0x00009300
        /*0834*/ 	.word	0x00000002
        /*0838*/ 	.word	0x000000b0
        /*083c*/ 	.short	0x010a
        /*083e*/ 	.byte	0xff
	.zero		1


	//   ....[115]....
        /*0840*/ 	.word	0x00009360
        /*0844*/ 	.word	0x00000000
        /*0848*/ 	.word	0x00000000
        /*084c*/ 	.short	0x010a
        /*084e*/ 	.byte	0xff
	.zero		1


	//   ....[116]....
        /*0850*/ 	.word	0x000093c0
        /*0854*/ 	.word	0x00000000
        /*0858*/ 	.word	0x00000000
        /*085c*/ 	.short	0x010a
        /*085e*/ 	.byte	0xff
	.zero		1


	//   ....[117]....
        /*0860*/ 	.word	0x00009420
        /*0864*/ 	.word	0x00000000
        /*0868*/ 	.word	0x00000000
        /*086c*/ 	.short	0x010a
        /*086e*/ 	.byte	0xff
	.zero		1


	//   ....[118]....
        /*0870*/ 	.word	0x00009480
        /*0874*/ 	.word	0x00000000
        /*0878*/ 	.word	0x00000000
        /*087c*/ 	.short	0x010a
        /*087e*/ 	.byte	0xff
	.zero		1


	//   ....[119]....
        /*0880*/ 	.word	0x000094e0
        /*0884*/ 	.word	0x00000000
        /*0888*/ 	.word	0x00000000
        /*088c*/ 	.short	0x010a
        /*088e*/ 	.byte	0xff
	.zero		1


	//   ....[120]....
        /*0890*/ 	.word	0x00009530
        /*0894*/ 	.word	0x00000000
        /*0898*/ 	.word	0x00000110
        /*089c*/ 	.short	0x010a
        /*089e*/ 	.byte	0xff
	.zero		1


	//   ....[121]....
        /*08a0*/ 	.word	0x00009590
        /*08a4*/ 	.word	0x00000000
        /*08a8*/ 	.word	0x000000c0
        /*08ac*/ 	.short	0x010a
        /*08ae*/ 	.byte	0xff
	.zero		1


	//   ....[122]....
        /*08b0*/ 	.word	0x000095e0
        /*08b4*/ 	.word	0x00000000
        /*08b8*/ 	.word	0x000000b0
        /*08bc*/ 	.short	0x010a
        /*08be*/ 	.byte	0xff
	.zero		1


	//   ....[123]....
        /*08c0*/ 	.word	0x00009640
        /*08c4*/ 	.word	0x00000000
        /*08c8*/ 	.word	0x000000c0
        /*08cc*/ 	.short	0x010a
        /*08ce*/ 	.byte	0xff
	.zero		1


	//   ....[124]....
        /*08d0*/ 	.word	0x00009690
        /*08d4*/ 	.word	0x00000000
        /*08d8*/ 	.word	0x000000b0
        /*08dc*/ 	.short	0x010a
        /*08de*/ 	.byte	0xff
	.zero		1


	//   ....[125]....
        /*08e0*/ 	.word	0x000096f0
        /*08e4*/ 	.word	0x00000002
        /*08e8*/ 	.word	0x000000f0
        /*08ec*/ 	.short	0x010a
        /*08ee*/ 	.byte	0xff
	.zero		1


	//   ....[126]....
        /*08f0*/ 	.word	0x00009750
        /*08f4*/ 	.word	0x00000000
        /*08f8*/ 	.word	0x00000000
        /*08fc*/ 	.short	0x010a
        /*08fe*/ 	.byte	0xff
	.zero		1


	//   ....[127]....
        /*0900*/ 	.word	0x000097b0
        /*0904*/ 	.word	0x00000000
        /*0908*/ 	.word	0x00000000
        /*090c*/ 	.short	0x010a
        /*090e*/ 	.byte	0xff
	.zero		1


	//   ....[128]....
        /*0910*/ 	.word	0x00009810
        /*0914*/ 	.word	0x00000000
        /*0918*/ 	.word	0x00000000
        /*091c*/ 	.short	0x010a
        /*091e*/ 	.byte	0xff
	.zero		1


	//   ....[129]....
        /*0920*/ 	.word	0x00009870
        /*0924*/ 	.word	0x00000000
        /*0928*/ 	.word	0x00000000
        /*092c*/ 	.short	0x010a
        /*092e*/ 	.byte	0xff
	.zero		1


	//   ....[130]....
        /*0930*/ 	.word	0x000098d0
        /*0934*/ 	.word	0x00000000
        /*0938*/ 	.word	0x00000000
        /*093c*/ 	.short	0x010a
        /*093e*/ 	.byte	0xff
	.zero		1


	//   ....[131]....
        /*0940*/ 	.word	0x00009920
        /*0944*/ 	.word	0x00000000
        /*0948*/ 	.word	0x000000b0
        /*094c*/ 	.short	0x010a
        /*094e*/ 	.byte	0xff
	.zero		1


	//   ....[132]....
        /*0950*/ 	.word	0x00009980
        /*0954*/ 	.word	0x00000000
        /*0958*/ 	.word	0x000000a8
        /*095c*/ 	.short	0x010a
        /*095e*/ 	.byte	0xff
	.zero		1


	//   ....[133]....
        /*0960*/ 	.word	0x000099e0
        /*0964*/ 	.word	0x00000000
        /*0968*/ 	.word	0x00000080
        /*096c*/ 	.short	0x010a
        /*096e*/ 	.byte	0xff
	.zero		1


	//   ....[134]....
        /*0970*/ 	.word	0x00009a40
        /*0974*/ 	.word	0x00000000
        /*0978*/ 	.word	0x00000088
        /*097c*/ 	.short	0x010a
        /*097e*/ 	.byte	0xff
	.zero		1


	//   ....[135]....
        /*0980*/ 	.word	0x00009aa0
        /*0984*/ 	.word	0x00000000
        /*0988*/ 	.word	0x00000090
        /*098c*/ 	.short	0x010a
        /*098e*/ 	.byte	0xff
	.zero		1


	//   ....[136]....
        /*0990*/ 	.word	0x00009b00
        /*0994*/ 	.word	0x00000000
        /*0998*/ 	.word	0x00000098
        /*099c*/ 	.short	0x010a
        /*099e*/ 	.byte	0xff
	.zero		1


	//   ....[137]....
        /*09a0*/ 	.word	0x00009b60
        /*09a4*/ 	.word	0x00000000
        /*09a8*/ 	.word	0x00000080
        /*09ac*/ 	.short	0x010a
        /*09ae*/ 	.byte	0xff
	.zero		1


	//   ....[138]....
        /*09b0*/ 	.word	0x00009bc0
        /*09b4*/ 	.word	0x00000000
        /*09b8*/ 	.word	0x00000088
        /*09bc*/ 	.short	0x010a
        /*09be*/ 	.byte	0xff
	.zero		1


	//   ....[139]....
        /*09c0*/ 	.word	0x00009c20
        /*09c4*/ 	.word	0x00000000
        /*09c8*/ 	.word	0x00000090
        /*09cc*/ 	.short	0x010a
        /*09ce*/ 	.byte	0xff
	.zero		1


	//   ....[140]....
        /*09d0*/ 	.word	0x00009c70
        /*09d4*/ 	.word	0x00000000
        /*09d8*/ 	.word	0x000000b0
        /*09dc*/ 	.short	0x010a
        /*09de*/ 	.byte	0xff
	.zero		1


	//   ....[141]....
        /*09e0*/ 	.word	0x00009cd0
        /*09e4*/ 	.word	0x00000002
        /*09e8*/ 	.word	0x00000060
        /*09ec*/ 	.short	0x010a
        /*09ee*/ 	.byte	0xff
	.zero		1


	//   ....[142]....
        /*09f0*/ 	.word	0x00009d20
        /*09f4*/ 	.word	0x00000040
        /*09f8*/ 	.word	0x000000d0
        /*09fc*/ 	.short	0x010a
        /*09fe*/ 	.byte	0xff
	.zero		1


	//   ....[143]....
        /*0a00*/ 	.word	0x00009d70
        /*0a04*/ 	.word	0x00000002
        /*0a08*/ 	.word	0x00000060
        /*0a0c*/ 	.short	0x010a
        /*0a0e*/ 	.byte	0xff
	.zero		1


	//   ....[144]....
        /*0a10*/ 	.word	0x00009dc0
        /*0a14*/ 	.word	0x00000000
        /*0a18*/ 	.word	0x00000060
        /*0a1c*/ 	.short	0x010a
        /*0a1e*/ 	.byte	0xff
	.zero		1


	//   ....[145]....
        /*0a20*/ 	.word	0x00009e10
        /*0a24*/ 	.word	0x00000000
        /*0a28*/ 	.word	0x00000060
        /*0a2c*/ 	.short	0x010a
        /*0a2e*/ 	.byte	0xff
	.zero		1


	//----- nvinfo : EIATTR_NUM_MBARRIERS
	.align		4
.L_47:
        /*0a30*/ 	.byte	0x03, 0x38
        /*0a32*/ 	.short	0x0026


	//----- nvinfo : EIATTR_EXIT_INSTR_OFFSETS
	.align		4
        /*0a34*/ 	.byte	0x04, 0x1c
        /*0a36*/ 	.short	(.L_49 - .L_48)


	//   ....[0]....
.L_48:
        /*0a38*/ 	.word	0x00002a50


	//   ....[1]....
        /*0a3c*/ 	.word	0x00002f50


	//   ....[2]....
        /*0a40*/ 	.word	0x00002fb0


	//   ....[3]....
        /*0a44*/ 	.word	0x00003ec0


	//   ....[4]....
        /*0a48*/ 	.word	0x00004ec0


	//   ....[5]....
        /*0a4c*/ 	.word	0x00004f00


	//   ....[6]....
        /*0a50*/ 	.word	0x000090c0


	//   ....[7]....
        /*0a54*/ 	.word	0x00009140


	//   ....[8]....
        /*0a58*/ 	.word	0x00009170


	//   ....[9]....
        /*0a5c*/ 	.word	0x000091e0


	//----- nvinfo : EIATTR_MAX_THREADS
	.align		4
.L_49:
        /*0a60*/ 	.byte	0x04, 0x05
        /*0a62*/ 	.short	(.L_51 - .L_50)
.L_50:
        /*0a64*/ 	.word	0x00000100
        /*0a68*/ 	.word	0x00000001
        /*0a6c*/ 	.word	0x00000001


	//----- nvinfo : EIATTR_CRS_STACK_SIZE
	.align		4
.L_51:
        /*0a70*/ 	.byte	0x04, 0x1e
        /*0a72*/ 	.short	(.L_53 - .L_52)
.L_52:
        /*0a74*/ 	.word	0x00000000


	//----- nvinfo : EIATTR_CBANK_PARAM_SIZE
	.align		4
.L_53:
        /*0a78*/ 	.byte	0x03, 0x19
        /*0a7a*/ 	.short	0x0800


	//----- nvinfo : EIATTR_PARAM_CBANK
	.align		4
        /*0a7c*/ 	.byte	0x04, 0x0a
        /*0a7e*/ 	.short	(.L_55 - .L_54)
	.align		4
.L_54:
        /*0a80*/ 	.word	index@(.nv.constant0._ZN7cutlass13device_kernelINS_4gemm6kernel13GemmUniversalIN4cute5tupleIJiiiiEEENS1_10collective13CollectiveMmaINS1_35MainloopSm100TmaUmmaWarpSpecializedILi6ELi2ELi4ENS5_IJNS4_1CILi1EEENSA_ILi2EEESB_EEEEENS5_IJNSA_ILi128EEESF_NSA_ILi64EEEEEENS_6half_tENS5_IJSB_llEEESI_SJ_NS4_8TiledMMAINS4_8MMA_AtomIJNS4_20SM100_MMA_F16BF16_SSISI_SI_fLi128ELi128ELNS4_4UMMA5MajorE1ELSO_1ELNSN_7ScaleInE0ELSP_0EEEEEENS4_6LayoutINS5_IJSB_SB_SB_EEENS5_IJNSA_ILi0EEESU_SU_EEEEENS5_IJNS4_10UnderscoreESX_SX_EEEEENS4_23SM90_TMA_LOAD_MULTICASTENS4_14ComposedLayoutINS4_7SwizzleILi3ELi4ELi3EEENS4_18smem_ptr_flag_bitsILi16EEENSS_INS5_IJSG_NSA_ILi8EEEEEENS5_IJSB_SG_EEEEEEEvNS4_8identityENS4_13SM90_TMA_LOADES1A_vS1B_EENS_8epilogue10collective18CollectiveEpilogueINS1E_23Sm100TmaWarpSpecializedILi4ELi2ELi32ELb1ELb0EEEJSH_NS5_IJNSS_ISF_SB_EENSS_INSA_ILi32EEESB_EEEEESI_NS5_IJlSB_lEEESI_S1N_NS1E_6fusion15FusionCallbacksIS1I_NS1O_17LinearCombinationISI_fSI_fLNS_15FloatRoundStyleE2EEESH_S1M_JEEENS4_5SM1004TMEM4LOAD26SM100_TMEM_LOAD_32dp32b32xES1C_NS11_INS12_ILi2ELi4ELi3EEES15_NSS_INS5_IJS16_S1K_EEENS5_IJS1K_SB_EEEEEEENS4_39AutoVectorizingCopyWithAssumedAlignmentILi128EEENS4_14SM90_TMA_STOREES22_S24_S24_EEEvvEEEEvNT_6ParamsE)
        /*0a84*/ 	.short	0x0380
        /*0a86*/ 	.short	0x0800


	//----- nvinfo : EIATTR_SW_WAR
	.align		4
.L_55:
        /*0a88*/ 	.byte	0x04, 0x36
        /*0a8a*/ 	.short	(.L_57 - .L_56)
.L_56:
        /*0a8c*/ 	.word	0x00000008
.L_57:


//--------------------- .nv.callgraph             --------------------------
	.section	.nv.callgraph,"",@"SHT_CUDA_CALLGRAPH"
	.align	4
	.sectionentsize	8
	.align		4
        /*0000*/ 	.word	0x00000000
	.align		4
        /*0004*/ 	.word	0xffffffff
	.align		4
        /*0008*/ 	.word	index@(_ZN7cutlass13device_kernelINS_4gemm6kernel13GemmUniversalIN4cute5tupleIJiiiiEEENS1_10collective13CollectiveMmaINS1_35MainloopSm100TmaUmmaWarpSpecializedILi6ELi2ELi4ENS5_IJNS4_1CILi1EEENSA_ILi2EEESB_EEEEENS5_IJNSA_ILi128EEESF_NSA_ILi64EEEEEENS_6half_tENS5_IJSB_llEEESI_SJ_NS4_8TiledMMAINS4_8MMA_AtomIJNS4_20SM100_MMA_F16BF16_SSISI_SI_fLi128ELi128ELNS4_4UMMA5MajorE1ELSO_1ELNSN_7ScaleInE0ELSP_0EEEEEENS4_6LayoutINS5_IJSB_SB_SB_EEENS5_IJNSA_ILi0EEESU_SU_EEEEENS5_IJNS4_10UnderscoreESX_SX_EEEEENS4_23SM90_TMA_LOAD_MULTICASTENS4_14ComposedLayoutINS4_7SwizzleILi3ELi4ELi3EEENS4_18smem_ptr_flag_bitsILi16EEENSS_INS5_IJSG_NSA_ILi8EEEEEENS5_IJSB_SG_EEEEEEEvNS4_8identityENS4_13SM90_TMA_LOADES1A_vS1B_EENS_8epilogue10collective18CollectiveEpilogueINS1E_23Sm100TmaWarpSpecializedILi4ELi2ELi32ELb1ELb0EEEJSH_NS5_IJNSS_ISF_SB_EENSS_INSA_ILi32EEESB_EEEEESI_NS5_IJlSB_lEEESI_S1N_NS1E_6fusion15FusionCallbacksIS1I_NS1O_17LinearCombinationISI_fSI_fLNS_15FloatRoundStyleE2EEESH_S1M_JEEENS4_5SM1004TMEM4LOAD26SM100_TMEM_LOAD_32dp32b32xES1C_NS11_INS12_ILi2ELi4ELi3EEES15_NSS_INS5_IJS16_S1K_EEENS5_IJS1K_SB_EEEEEEENS4_39AutoVectorizingCopyWithAssumedAlignmentILi128EEENS4_14SM90_TMA_STOREES22_S24_S24_EEEvvEEEEvNT_6ParamsE)
	.align		4
        /*000c*/ 	.word	index@(__assertfail)
	.align		4
        /*0010*/ 	.word	0x00000000
	.align		4
        /*0014*/ 	.word	0xfffffffe
	.align		4
        /*0018*/ 	.word	0x00000000
	.align		4
        /*001c*/ 	.word	0xfffffffd
	.align		4
        /*0020*/ 	.word	0x00000000
	.align		4
        /*0024*/ 	.word	0xfffffffc


//--------------------- .nv.constant4             --------------------------
	.section	.nv.constant4,"a",@progbits
	.align	8
	.align		8
.nv.constant4:
        /*0000*/ 	.dword	__assertfail
	.align		8
        /*0008*/ 	.dword	__unnamed_1
	.align		8
        /*0010*/ 	.dword	__unnamed_2
	.align		8
        /*0018*/ 	.dword	_ZN40_INTERNAL_80b7f37a_4_k_cu_007a9a00_319044cuda3std3__45__cpo5beginE
	.align		8
        /*0020*/ 	.dword	_ZN40_INTERNAL_80b7f37a_4_k_cu_007a9a00_319044cuda3std3__45__cpo3endE
	.align		8
        /*0028*/ 	.dword	_ZN40_INTERNAL_80b7f37a_4_k_cu_007a9a00_319044cuda3std3__45__cpo6cbeginE
	.align		8
        /*0030*/ 	.dword	_ZN40_INTERNAL_80b7f37a_4_k_cu_007a9a00_319044cuda3std3__45__cpo4cendE
	.align		8
        /*0038*/ 	.dword	_ZN40_INTERNAL_80b7f37a_4_k_cu_007a9a00_319044cuda3std3__442_GLOBAL__N__80b7f37a_4_k_cu_007a9a00_319046ignoreE
	.align		8
        /*0040*/ 	.dword	_ZN40_INTERNAL_80b7f37a_4_k_cu_007a9a00_319044cuda3std3__419piecewise_constructE
	.align		8
        /*0048*/ 	.dword	_ZN40_INTERNAL_80b7f37a_4_k_cu_007a9a00_319044cuda3std3__48in_placeE
	.align		8
        /*0050*/ 	.dword	_ZN40_INTERNAL_80b7f37a_4_k_cu_007a9a00_319044cuda3std6ranges3__45__cpo4swapE
	.align		8
        /*0058*/ 	.dword	_ZN40_INTERNAL_80b7f37a_4_k_cu_007a9a00_319044cuda3std6ranges3__45__cpo9iter_moveE
	.align		8
        /*0060*/ 	.dword	_ZN40_INTERNAL_80b7f37a_4_k_cu_007a9a00_319044cute7productE
	.align		8
        /*0068*/ 	.dword	_ZN40_INTERNAL_80b7f37a_4_k_cu_007a9a00_319044cute1_E
	.align		8
        /*0070*/ 	.dword	$str$25
	.align		8
        /*0078*/ 	.dword	$str$26
	.align		8
        /*0080*/ 	.dword	$str$27
	.align		8
        /*0088*/ 	.dword	$str$28


//--------------------- .text._ZN7cutlass13device_kernelINS_4gemm6kernel13GemmUniversalIN4cute5tupleIJiiiiEEENS1_10collective13CollectiveMmaINS1_35MainloopSm100TmaUmmaWarpSpecializedILi6ELi2ELi4ENS5_IJNS4_1CILi1EEENSA_ILi2EEESB_EEEEENS5_IJNSA_ILi128EEESF_NSA_ILi64EEEEEENS_6half_tENS5_IJSB_llEEESI_SJ_NS4_8TiledMMAINS4_8MMA_AtomIJNS4_20SM100_MMA_F16BF16_SSISI_SI_fLi128ELi128ELNS4_4UMMA5MajorE1ELSO_1ELNSN_7ScaleInE0ELSP_0EEEEEENS4_6LayoutINS5_IJSB_SB_SB_EEENS5_IJNSA_ILi0EEESU_SU_EEEEENS5_IJNS4_10UnderscoreESX_SX_EEEEENS4_23SM90_TMA_LOAD_MULTICASTENS4_14ComposedLayoutINS4_7SwizzleILi3ELi4ELi3EEENS4_18smem_ptr_flag_bitsILi16EEENSS_INS5_IJSG_NSA_ILi8EEEEEENS5_IJSB_SG_EEEEEEEvNS4_8identityENS4_13SM90_TMA_LOADES1A_vS1B_EENS_8epilogue10collective18CollectiveEpilogueINS1E_23Sm100TmaWarpSpecializedILi4ELi2ELi32ELb1ELb0EEEJSH_NS5_IJNSS_ISF_SB_EENSS_INSA_ILi32EEESB_EEEEESI_NS5_IJlSB_lEEESI_S1N_NS1E_6fusion15FusionCallbacksIS1I_NS1O_17LinearCombinationISI_fSI_fLNS_15FloatRoundStyleE2EEESH_S1M_JEEENS4_5SM1004TMEM4LOAD26SM100_TMEM_LOAD_32dp32b32xES1C_NS11_INS12_ILi2ELi4ELi3EEES15_NSS_INS5_IJS16_S1K_EEENS5_IJS1K_SB_EEEEEEENS4_39AutoVectorizingCopyWithAssumedAlignmentILi128EEENS4_14SM90_TMA_STOREES22_S24_S24_EEEvvEEEEvNT_6ParamsE --------------------------
	.section	.text._ZN7cutlass13device_kernelINS_4gemm6kernel13GemmUniversalIN4cute5tupleIJiiiiEEENS1_10collective13CollectiveMmaINS1_35MainloopSm100TmaUmmaWarpSpecializedILi6ELi2ELi4ENS5_IJNS4_1CILi1EEENSA_ILi2EEESB_EEEEENS5_IJNSA_ILi128EEESF_NSA_ILi64EEEEEENS_6half_tENS5_IJSB_llEEESI_SJ_NS4_8TiledMMAINS4_8MMA_AtomIJNS4_20SM100_MMA_F16BF16_SSISI_SI_fLi128ELi128ELNS4_4UMMA5MajorE1ELSO_1ELNSN_7ScaleInE0ELSP_0EEEEEENS4_6LayoutINS5_IJSB_SB_SB_EEENS5_IJNSA_ILi0EEESU_SU_EEEEENS5_IJNS4_10UnderscoreESX_SX_EEEEENS4_23SM90_TMA_LOAD_MULTICASTENS4_14ComposedLayoutINS4_7SwizzleILi3ELi4ELi3EEENS4_18smem_ptr_flag_bitsILi16EEENSS_INS5_IJSG_NSA_ILi8EEEEEENS5_IJSB_SG_EEEEEEEvNS4_8identityENS4_13SM90_TMA_LOADES1A_vS1B_EENS_8epilogue10collective18CollectiveEpilogueINS1E_23Sm100TmaWarpSpecializedILi4ELi2ELi32ELb1ELb0EEEJSH_NS5_IJNSS_ISF_SB_EENSS_INSA_ILi32EEESB_EEEEESI_NS5_IJlSB_lEEESI_S1N_NS1E_6fusion15FusionCallbacksIS1I_NS1O_17LinearCombinationISI_fSI_fLNS_15FloatRoundStyleE2EEESH_S1M_JEEENS4_5SM1004TMEM4LOAD26SM100_TMEM_LOAD_32dp32b32xES1C_NS11_INS12_ILi2ELi4ELi3EEES15_NSS_INS5_IJS16_S1K_EEENS5_IJS1K_SB_EEEEEEENS4_39AutoVectorizingCopyWithAssumedAlignmentILi128EEENS4_14SM90_TMA_STOREES22_S24_S24_EEEvvEEEEvNT_6ParamsE,"ax",@progbits
	.align	128
.text._ZN7cutlass13device_kernelINS_4gemm6kernel13GemmUniversalIN4cute5tupleIJiiiiEEENS1_10collective13CollectiveMmaINS1_35MainloopSm100TmaUmmaWarpSpecializedILi6ELi2ELi4ENS5_IJNS4_1CILi1EEENSA_ILi2EEESB_EEEEENS5_IJNSA_ILi128EEESF_NSA_ILi64EEEEEENS_6half_tENS5_IJSB_llEEESI_SJ_NS4_8TiledMMAINS4_8MMA_AtomIJNS4_20SM100_MMA_F16BF16_SSISI_SI_fLi128ELi128ELNS4_4UMMA5MajorE1ELSO_1ELNSN_7ScaleInE0ELSP_0EEEEEENS4_6LayoutINS5_IJSB_SB_SB_EEENS5_IJNSA_ILi0EEESU_SU_EEEEENS5_IJNS4_10UnderscoreESX_SX_EEEEENS4_23SM90_TMA_LOAD_MULTICASTENS4_14ComposedLayoutINS4_7SwizzleILi3ELi4ELi3EEENS4_18smem_ptr_flag_bitsILi16EEENSS_INS5_IJSG_NSA_ILi8EEEEEENS5_IJSB_SG_EEEEEEEvNS4_8identityENS4_13SM90_TMA_LOADES1A_vS1B_EENS_8epilogue10collective18CollectiveEpilogueINS1E_23Sm100TmaWarpSpecializedILi4ELi2ELi32ELb1ELb0EEEJSH_NS5_IJNSS_ISF_SB_EENSS_INSA_ILi32EEESB_EEEEESI_NS5_IJlSB_lEEESI_S1N_NS1E_6fusion15FusionCallbacksIS1I_NS1O_17LinearCombinationISI_fSI_fLNS_15FloatRoundStyleE2EEESH_S1M_JEEENS4_5SM1004TMEM4LOAD26SM100_TMEM_LOAD_32dp32b32xES1C_NS11_INS12_ILi2ELi4ELi3EEES15_NSS_INS5_IJS16_S1K_EEENS5_IJS1K_SB_EEEEEEENS4_39AutoVectorizingCopyWithAssumedAlignmentILi128EEENS4_14SM90_TMA_STOREES22_S24_S24_EEEvvEEEEvNT_6ParamsE:
        .type           _ZN7cutlass13device_kernelINS_4gemm6kernel13GemmUniversalIN4cute5tupleIJiiiiEEENS1_10collective13CollectiveMmaINS1_35MainloopSm100TmaUmmaWarpSpecializedILi6ELi2ELi4ENS5_IJNS4_1CILi1EEENSA_ILi2EEESB_EEEEENS5_IJNSA_ILi128EEESF_NSA_ILi64EEEEEENS_6half_tENS5_IJSB_llEEESI_SJ_NS4_8TiledMMAINS4_8MMA_AtomIJNS4_20SM100_MMA_F16BF16_SSISI_SI_fLi128ELi128ELNS4_4UMMA5MajorE1ELSO_1ELNSN_7ScaleInE0ELSP_0EEEEEENS4_6LayoutINS5_IJSB_SB_SB_EEENS5_IJNSA_ILi0EEESU_SU_EEEEENS5_IJNS4_10UnderscoreESX_SX_EEEEENS4_23SM90_TMA_LOAD_MULTICASTENS4_14ComposedLayoutINS4_7SwizzleILi3ELi4ELi3EEENS4_18smem_ptr_flag_bitsILi16EEENSS_INS5_IJSG_NSA_ILi8EEEEEENS5_IJSB_SG_EEEEEEEvNS4_8identityENS4_13SM90_TMA_LOADES1A_vS1B_EENS_8epilogue10collective18CollectiveEpilogueINS1E_23Sm100TmaWarpSpecializedILi4ELi2ELi32ELb1ELb0EEEJSH_NS5_IJNSS_ISF_SB_EENSS_INSA_ILi32EEESB_EEEEESI_NS5_IJlSB_lEEESI_S1N_NS1E_6fusion15FusionCallbacksIS1I_NS1O_17LinearCombinationISI_fSI_fLNS_15FloatRoundStyleE2EEESH_S1M_JEEENS4_5SM1004TMEM4LOAD26SM100_TMEM_LOAD_32dp32b32xES1C_NS11_INS12_ILi2ELi4ELi3EEES15_NSS_INS5_IJS16_S1K_EEENS5_IJS1K_SB_EEEEEEENS4_39AutoVectorizingCopyWithAssumedAlignmentILi128EEENS4_14SM90_TMA_STOREES22_S24_S24_EEEvvEEEEvNT_6ParamsE,@function
        .size           _ZN7cutlass13device_kernelINS_4gemm6kernel13GemmUniversalIN4cute5tupleIJiiiiEEENS1_10collective13CollectiveMmaINS1_35MainloopSm100TmaUmmaWarpSpecializedILi6ELi2ELi4ENS5_IJNS4_1CILi1EEENSA_ILi2EEESB_EEEEENS5_IJNSA_ILi128EEESF_NSA_ILi64EEEEEENS_6half_tENS5_IJSB_llEEESI_SJ_NS4_8TiledMMAINS4_8MMA_AtomIJNS4_20SM100_MMA_F16BF16_SSISI_SI_fLi128ELi128ELNS4_4UMMA5MajorE1ELSO_1ELNSN_7ScaleInE0ELSP_0EEEEEENS4_6LayoutINS5_IJSB_SB_SB_EEENS5_IJNSA_ILi0EEESU_SU_EEEEENS5_IJNS4_10UnderscoreESX_SX_EEEEENS4_23SM90_TMA_LOAD_MULTICASTENS4_14ComposedLayoutINS4_7SwizzleILi3ELi4ELi3EEENS4_18smem_ptr_flag_bitsILi16EEENSS_INS5_IJSG_NSA_ILi8EEEEEENS5_IJSB_SG_EEEEEEEvNS4_8identityENS4_13SM90_TMA_LOADES1A_vS1B_EENS_8epilogue10collective18CollectiveEpilogueINS1E_23Sm100TmaWarpSpecializedILi4ELi2ELi32ELb1ELb0EEEJSH_NS5_IJNSS_ISF_SB_EENSS_INSA_ILi32EEESB_EEEEESI_NS5_IJlSB_lEEESI_S1N_NS1E_6fusion15FusionCallbacksIS1I_NS1O_17LinearCombinationISI_fSI_fLNS_15FloatRoundStyleE2EEESH_S1M_JEEENS4_5SM1004TMEM4LOAD26SM100_TMEM_LOAD_32dp32b32xES1C_NS11_INS12_ILi2ELi4ELi3EEES15_NSS_INS5_IJS16_S1K_EEENS5_IJS1K_SB_EEEEEEENS4_39AutoVectorizingCopyWithAssumedAlignmentILi128EEENS4_14SM90_TMA_STOREES22_S24_S24_EEEvvEEEEvNT_6ParamsE,(.L_x_189 - _ZN7cutlass13device_kernelINS_4gemm6kernel13GemmUniversalIN4cute5tupleIJiiiiEEENS1_10collective13CollectiveMmaINS1_35MainloopSm100TmaUmmaWarpSpecializedILi6ELi2ELi4ENS5_IJNS4_1CILi1EEENSA_ILi2EEESB_EEEEENS5_IJNSA_ILi128EEESF_NSA_ILi64EEEEEENS_6half_tENS5_IJSB_llEEESI_SJ_NS4_8TiledMMAINS4_8MMA_AtomIJNS4_20SM100_MMA_F16BF16_SSISI_SI_fLi128ELi128ELNS4_4UMMA5MajorE1ELSO_1ELNSN_7ScaleInE0ELSP_0EEEEEENS4_6LayoutINS5_IJSB_SB_SB_EEENS5_IJNSA_ILi0EEESU_SU_EEEEENS5_IJNS4_10UnderscoreESX_SX_EEEEENS4_23SM90_TMA_LOAD_MULTICASTENS4_14ComposedLayoutINS4_7SwizzleILi3ELi4ELi3EEENS4_18smem_ptr_flag_bitsILi16EEENSS_INS5_IJSG_NSA_ILi8EEEEEENS5_IJSB_SG_EEEEEEEvNS4_8identityENS4_13SM90_TMA_LOADES1A_vS1B_EENS_8epilogue10collective18CollectiveEpilogueINS1E_23Sm100TmaWarpSpecializedILi4ELi2ELi32ELb1ELb0EEEJSH_NS5_IJNSS_ISF_SB_EENSS_INSA_ILi32EEESB_EEEEESI_NS5_IJlSB_lEEESI_S1N_NS1E_6fusion15FusionCallbacksIS1I_NS1O_17LinearCombinationISI_fSI_fLNS_15FloatRoundStyleE2EEESH_S1M_JEEENS4_5SM1004TMEM4LOAD26SM100_TMEM_LOAD_32dp32b32xES1C_NS11_INS12_ILi2ELi4ELi3EEES15_NSS_INS5_IJS16_S1K_EEENS5_IJS1K_SB_EEEEEEENS4_39AutoVectorizingCopyWithAssumedAlignmentILi128EEENS4_14SM90_TMA_STOREES22_S24_S24_EEEvvEEEEvNT_6ParamsE)
        .other          _ZN7cutlass13device_kernelINS_4gemm6kernel13GemmUniversalIN4cute5tupleIJiiiiEEENS1_10collective13CollectiveMmaINS1_35MainloopSm100TmaUmmaWarpSpecializedILi6ELi2ELi4ENS5_IJNS4_1CILi1EEENSA_ILi2EEESB_EEEEENS5_IJNSA_ILi128EEESF_NSA_ILi64EEEEEENS_6half_tENS5_IJSB_llEEESI_SJ_NS4_8TiledMMAINS4_8MMA_AtomIJNS4_20SM100_MMA_F16BF16_SSISI_SI_fLi128ELi128ELNS4_4UMMA5MajorE1ELSO_1ELNSN_7ScaleInE0ELSP_0EEEEEENS4_6LayoutINS5_IJSB_SB_SB_EEENS5_IJNSA_ILi0EEESU_SU_EEEEENS5_IJNS4_10UnderscoreESX_SX_EEEEENS4_23SM90_TMA_LOAD_MULTICASTENS4_14ComposedLayoutINS4_7SwizzleILi3ELi4ELi3EEENS4_18smem_ptr_flag_bitsILi16EEENSS_INS5_IJSG_NSA_ILi8EEEEEENS5_IJSB_SG_EEEEEEEvNS4_8identityENS4_13SM90_TMA_LOADES1A_vS1B_EENS_8epilogue10collective18CollectiveEpilogueINS1E_23Sm100TmaWarpSpecializedILi4ELi2ELi32ELb1ELb0EEEJSH_NS5_IJNSS_ISF_SB_EENSS_INSA_ILi32EEESB_EEEEESI_NS5_IJlSB_lEEESI_S1N_NS1E_6fusion15FusionCallbacksIS1I_NS1O_17LinearCombinationISI_fSI_fLNS_15FloatRoundStyleE2EEESH_S1M_JEEENS4_5SM1004TMEM4LOAD26SM100_TMEM_LOAD_32dp32b32xES1C_NS11_INS12_ILi2ELi4ELi3EEES15_NSS_INS5_IJS16_S1K_EEENS5_IJS1K_SB_EEEEEEENS4_39AutoVectorizingCopyWithAssumedAlignmentILi128EEENS4_14SM90_TMA_STOREES22_S24_S24_EEEvvEEEEvNT_6ParamsE,@"STO_CUDA_ENTRY STV_DEFAULT"
_ZN7cutlass13device_kernelINS_4gemm6kernel13GemmUniversalIN4cute5tupleIJiiiiEEENS1_10collective13CollectiveMmaINS1_35MainloopSm100TmaUmmaWarpSpecializedILi6ELi2ELi4ENS5_IJNS4_1CILi1EEENSA_ILi2EEESB_EEEEENS5_IJNSA_ILi128EEESF_NSA_ILi64EEEEEENS_6half_tENS5_IJSB_llEEESI_SJ_NS4_8TiledMMAINS4_8MMA_AtomIJNS4_20SM100_MMA_F16BF16_SSISI_SI_fLi128ELi128ELNS4_4UMMA5MajorE1ELSO_1ELNSN_7ScaleInE0ELSP_0EEEEEENS4_6LayoutINS5_IJSB_SB_SB_EEENS5_IJNSA_ILi0EEESU_SU_EEEEENS5_IJNS4_10UnderscoreESX_SX_EEEEENS4_23SM90_TMA_LOAD_MULTICASTENS4_14ComposedLayoutINS4_7SwizzleILi3ELi4ELi3EEENS4_18smem_ptr_flag_bitsILi16EEENSS_INS5_IJSG_NSA_ILi8EEEEEENS5_IJSB_SG_EEEEEEEvNS4_8identityENS4_13SM90_TMA_LOADES1A_vS1B_EENS_8epilogue10collective18CollectiveEpilogueINS1E_23Sm100TmaWarpSpecializedILi4ELi2ELi32ELb1ELb0EEEJSH_NS5_IJNSS_ISF_SB_EENSS_INSA_ILi32EEESB_EEEEESI_NS5_IJlSB_lEEESI_S1N_NS1E_6fusion15FusionCallbacksIS1I_NS1O_17LinearCombinationISI_fSI_fLNS_15FloatRoundStyleE2EEESH_S1M_JEEENS4_5SM1004TMEM4LOAD26SM100_TMEM_LOAD_32dp32b32xES1C_NS11_INS12_ILi2ELi4ELi3EEES15_NSS_INS5_IJS16_S1K_EEENS5_IJS1K_SB_EEEEEEENS4_39AutoVectorizingCopyWithAssumedAlignmentILi128EEENS4_14SM90_TMA_STOREES22_S24_S24_EEEvvEEEEvNT_6ParamsE:
[----:B------:R-:W1:Y:S01]  /*0000*/  LDC R1, c[0x0][0x37c] ;  /* 0x0000df00ff017b82 */ /* 0x000e620000000800 */
[----:B------:R-:W2:Y:S01]  /*0010*/  S2R R101, SR_TID.X ;  /* 0x0000000000657919 */ /* 0x000ea20000002100 */
[----:B------:R-:W3:Y:S01]  /*0020*/  LDCU.64 UR6, c[0x0][0x890] ;  /* 0x00011200ff0677ac */ /* 0x000ee20008000a00 */
[----:B------:R-:W-:Y:S02]  /*0030*/  PRMT R88, RZ, 0x7610, R88 ;  /* 0x00007610ff587816 */ /* 0x000fe40000000058 */
[----:B------:R-:W-:Y:S01]  /*0040*/  ELECT P5, URZ, PT ;  /* 0x0000000000ff782f */ /* 0x000fe200038a0000 */
[----:B------:R-:W4:Y:S01]  /*0050*/  LDCU.64 UR46, c[0x0][0x358] ;  /* 0x00006b00ff2e77ac */ /* 0x000f220008000a00 */
[----:B---3--:R-:W-:-:S04]  /*0060*/  UISETP.NE.U32.AND UP0, UPT, UR6, URZ, UPT ;  /* 0x000000ff0600728c */ /* 0x008fc8000bf05070 */
[----:B------:R-:W-:Y:S01]  /*0070*/  UISETP.NE.AND.EX UP0, UPT, UR7, URZ, UPT, UP0 ;  /* 0x000000ff0700728c */ /* 0x000fe2000bf05300 */
[----:B--2---:R-:W-:-:S05]  /*0080*/  SHF.R.U32.HI R92, RZ, 0x5, R101 ;  /* 0x00000005ff5c7819 */ /* 0x004fca0000011665 */
[----:B------:R-:W2:Y:S02]  /*0090*/  SHFL.IDX PT, R0, R92, RZ, 0x1f ;  /* 0x00001fff5c007589 */ /* 0x000ea400000e0000 */
[----:B--2---:R-:W-:Y:S01]  /*00a0*/  R2UR UR5, R0 ;  /* 0x00000000000572ca */ /* 0x004fe200000e0000 */
[----:B-1--4-:R-:W-:-:S14]  /*00b0*/  BRA.U UP0, `(.L_x_0) ;  /* 0x00000001002c7547 */ /* 0x012fdc000b800000 */
[----:B------:R-:W1:Y:S02]  /*00c0*/  LDCU.64 UR8, c[0x0][0x888] ;  /* 0x00011100ff0877ac */ /* 0x000e640008000a00 */
[----:B-1----:R-:W-:-:S04]  /*00d0*/  UISETP.NE.U32.AND UP0, UPT, UR8, URZ, UPT ;  /* 0x000000ff0800728c */ /* 0x002fc8000bf05070 */
[----:B------:R-:W-:-:S09]  /*00e0*/  UISETP.NE.AND.EX UP0, UPT, UR9, URZ, UPT, UP0 ;  /* 0x000000ff0900728c */ /* 0x000fd2000bf05300 */
[----:B------:R-:W-:Y:S05]  /*00f0*/  BRA.U !UP0, `(.L_x_1) ;  /* 0x0000000108107547 */ /* 0x000fea000b800000 */
[----:B------:R-:W1:Y:S02]  /*0100*/  LDC.64 R2, c[0x0][0x888] ;  /* 0x00022200ff027b82 */ /* 0x000e640000000a00 */
[----:B-1----:R1:W5:Y:S01]  /*0110*/  LDG.E R49, desc[UR46][R2.64] ;  /* 0x0000002e02317981 */ /* 0x002362000c1e1900 */
[----:B------:R-:W-:Y:S01]  /*0120*/  HFMA2 R88, -RZ, RZ, 0, 5.9604644775390625e-08 ;  /* 0x00000001ff587431 */ /* 0x000fe200000001ff */
[----:B------:R-:W-:Y:S05]  /*0130*/  BRA `(.L_x_0) ;  /* 0x00000000000c7947 */ /* 0x000fea0003800000 */
.L_x_1:
[----:B------:R-:W1:Y:S01]  /*0140*/  LDCU UR4, c[0x0][0x880] ;  /* 0x00011000ff0477ac */ /* 0x000e620008000800 */
[----:B------:R-:W-:Y:S01]  /*0150*/  HFMA2 R88, -RZ, RZ, 0, 5.9604644775390625e-08 ;  /* 0x00000001ff587431 */ /* 0x000fe200000001ff */
[----:B-1----:R-:W-:Y:S02]  /*0160*/  MOV R49, UR4 ;  /* 0x0000000400317c02 */ /* 0x002fe40008000f00 */
.L_x_0:
[----:B------:R-:W2:Y:S02]  /*0170*/  LDCU.64 UR8, c[0x0][0x8b0] ;  /* 0x00011600ff0877ac */ /* 0x000ea40008000a00 */
[----:B--2---:R-:W-:-:S04]  /*0180*/  UISETP.NE.U32.AND UP0, UPT, UR8, URZ, UPT ;  /* 0x000000ff0800728c */ /* 0x004fc8000bf05070 */
[----:B------:R-:W-:-:S09]  /*0190*/  UISETP.NE.AND.EX UP0, UPT, UR9, URZ, UPT, UP0 ;  /* 0x000000ff0900728c */ /* 0x000fd2000bf05300 */
[----:B------:R-:W-:Y:S05]  /*01a0*/  BRA.U UP0, `(.L_x_2) ;  /* 0x0000000100247547 */ /* 0x000fea000b800000 */
[----:B------:R-:W2:Y:S02]  /*01b0*/  LDCU.64 UR8, c[0x0][0x8a8] ;  /* 0x00011500ff0877ac */ /* 0x000ea40008000a00 */
[----:B--2---:R-:W-:-:S04]  /*01c0*/  UISETP.NE.U32.AND UP0, UPT, UR8, URZ, UPT ;  /* 0x000000ff0800728c */ /* 0x004fc8000bf05070 */
[----:B------:R-:W-:-:S09]  /*01d0*/  UISETP.NE.AND.EX UP0, UPT, UR9, URZ, UPT, UP0 ;  /* 0x000000ff0900728c */ /* 0x000fd2000bf05300 */
[----:B------:R-:W-:Y:S05]  /*01e0*/  BRA.U !UP0, `(.L_x_3) ;  /* 0x00000001080c7547 */ /* 0x000fea000b800000 */
[----:B-1----:R-:W1:Y:S02]  /*01f0*/  LDC.64 R2, c[0x0][0x8a8] ;  /* 0x00022a00ff027b82 */ /* 0x002e640000000a00 */
[----:B-1----:R2:W5:Y:S01]  /*0200*/  LDG.E R47, desc[UR46][R2.64] ;  /* 0x0000002e022f7981 */ /* 0x002562000c1e1900 */
[----:B------:R-:W-:Y:S05]  /*0210*/  BRA `(.L_x_2) ;  /* 0x0000000000087947 */ /* 0x000fea0003800000 */
.L_x_3:
[----:B------:R-:W2:Y:S02]  /*0220*/  LDCU UR4, c[0x0][0x8a0] ;  /* 0x00011400ff0477ac */ /* 0x000ea40008000800 */
[----:B--2---:R-:W-:Y:S02]  /*0230*/  MOV R47, UR4 ;  /* 0x00000004002f7c02 */ /* 0x004fe40008000f00 */
.L_x_2:
[----:B------:R-:W-:Y:S01]  /*0240*/  IMAD.U32 R0, RZ, RZ, UR5 ;  /* 0x00000005ff007e24 */ /* 0x000fe2000f8e00ff */
[----:B------:R-:W-:Y:S04]  /*0250*/  BSSY.RECONVERGENT B0, `(.L_x_4) ;  /* 0x000000c000007945 */ /* 0x000fe80003800200 */
[C---:B------:R-:W-:Y:S02]  /*0260*/  ISETP.NE.OR P1, PT, R0.reuse, 0x1, !P5 ;  /* 0x000000010000780c */ /* 0x040fe40006f25670 */
[----:B------:R-:W-:-:S11]  /*0270*/  ISETP.NE.OR P0, PT, R0, 0x3, !P5 ;  /* 0x000000030000780c */ /* 0x000fd60006f05670 */
[----:B------:R-:W-:Y:S05]  /*0280*/  @P1 BRA `(.L_x_5) ;  /* 0x0000000000201947 */ /* 0x000fea0003800000 */
[----:B------:R-:W3:Y:S02]  /*0290*/  LDCU.64 UR8, c[0x0][0x348] ;  /* 0x00006900ff0877ac */ /* 0x000ee40008000a00 */
[----:B---3--:R-:W-:Y:S02]  /*02a0*/  UIADD3 UR10, UP1, UPT, UR8, 0x80, URZ ;  /* 0x00000080080a7890 */ /* 0x008fe4000ff3e0ff */
[----:B------:R-:W-:Y:S02]  /*02b0*/  UIADD3 UR8, UP0, UPT, UR8, 0x180, URZ ;  /* 0x0000018008087890 */ /* 0x000fe4000ff1e0ff */
[----:B------:R-:W-:Y:S02]  /*02c0*/  UIADD3.X UR11, UPT, UPT, URZ, UR9, URZ, UP1, !UPT ;  /* 0x00000009ff0b7290 */ /* 0x000fe40008ffe4ff */
[----:B------:R-:W-:-:S07]  /*02d0*/  UIADD3.X UR9, UPT, UPT, URZ, UR9, URZ, UP0, !UPT ;  /* 0x00000009ff097290 */ /* 0x000fce00087fe4ff */
[----:B------:R3:W-:Y:S02]  /*02e0*/  UTMACCTL.PF [UR10] ;  /* 0x000000000a0079b9 */ /* 0x0007e40008040000 */
[----:B------:R3:W-:Y:S02]  /*02f0*/  UTMACCTL.PF [UR8] ;  /* 0x00000000080079b9 */ /* 0x0007e40008040000 */
[----:B---3--:R-:W-:Y:S01]  /*0300*/  NOP ;  /* 0x0000000000007918 */ /* 0x008fe20000000000 */
.L_x_5:
[----:B------:R-:W-:Y:S05]  /*0310*/  BSYNC.RECONVERGENT B0 ;  /* 0x0000000000007941 */ /* 0x000fea0003800200 */
.L_x_4:
[----:B------:R-:W-:Y:S04]  /*0320*/  BSSY.RECONVERGENT B0, `(.L_x_6) ;  /* 0x000000a000007945 */ /* 0x000fe80003800200 */
        /* <DEDUP_REMOVED lines=9> */
.L_x_7:
[----:B------:R-:W-:Y:S05]  /*03c0*/  BSYNC.RECONVERGENT B0 ;  /* 0x0000000000007941 */ /* 0x000fea0003800200 */
.L_x_6:
[----:B------:R-:W3:Y:S01]  /*03d0*/  LDCU.64 UR8, c[0x0][0x888] ;  /* 0x00011100ff0877ac */ /* 0x000ee20008000a00 */
[----:B------:R-:W-:Y:S02]  /*03e0*/  UISETP.EQ.U32.AND UP1, UPT, UR6, URZ, UPT ;  /* 0x000000ff0600728c */ /* 0x000fe4000bf22070 */
[----:B------:R-:W-:Y:S02]  /*03f0*/  UPLOP3.LUT UP4, UPT, UPT, UPT, UPT, 0x80, 0x8 ;  /* 0x000000000008789c */ /* 0x000fe40003f8f070 */
[----:B---3--:R-:W-:-:S04]  /*0400*/  UISETP.NE.U32.AND UP0, UPT, UR8, URZ, UPT ;  /* 0x000000ff0800728c */ /* 0x008fc8000bf05070 */
[----:B------:R-:W-:-:S04]  /*0410*/  UISETP.NE.AND.EX UP0, UPT, UR9, URZ, UPT, UP0 ;  /* 0x000000ff0900728c */ /* 0x000fc8000bf05300 */
[----:B------:R-:W-:-:S04]  /*0420*/  UISETP.EQ.OR.EX UP2, UPT, UR7, URZ, !UP0, UP1 ;  /* 0x000000ff0700728c */ /* 0x000fc8000c742710 */
[----:B------:R-:W-:-:S05]  /*0430*/  UP2UR UR50, UPR, URZ, 0x4 ;  /* 0x00000004ff327883 */ /* 0x000fca0008000000 */
[----:B------:R-:W-:Y:S07]  /*0440*/  BRA.U !UP2, `(.L_x_8) ;  /* 0x000000010a207547 */ /* 0x000fee000b800000 */
[----:B------:R-:W-:Y:S01]  /*0450*/  UISETP.NE.U32.AND UP1, UPT, UR6, URZ, UPT ;  /* 0x000000ff0600728c */ /* 0x000fe2000bf25070 */
[----:B-----5:R-:W-:Y:S01]  /*0460*/  FSETP.NEU.AND P0, PT, R49, RZ, PT ;  /* 0x000000ff3100720b */ /* 0x020fe20003f0d000 */
[----:B------:R-:W-:Y:S02]  /*0470*/  USEL UR4, URZ, 0xffffffff, UP0 ;  /* 0xffffffffff047887 */ /* 0x000fe40008000000 */
[----:B------:R-:W-:-:S10]  /*0480*/  UISETP.NE.AND.EX UP1, UPT, UR7, URZ, UPT, UP1 ;  /* 0x000000ff0700728c */ /* 0x000fd4000bf25310 */
[----:B------:R-:W-:Y:S01]  /*0490*/  VOTEU.ANY UP0, P0 ;  /* 0x0000000000ff7886 */ /* 0x000fe20000000100 */
[----:B------:R-:W-:-:S04]  /*04a0*/  @!UP1 USEL UR4, URZ, 0xffffffff, UP0 ;  /* 0xffffffffff049887 */ /* 0x000fc80008000000 */
[----:B------:R-:W-:-:S04]  /*04b0*/  ULOP3.LUT UR4, UR4, 0x1, URZ, 0xc0, !UPT ;  /* 0x0000000104047892 */ /* 0x000fc8000f8ec0ff */
[----:B------:R-:W-:-:S11]  /*04c0*/  UISETP.NE.U32.AND UP4, UPT, UR4, 0x1, UPT ;  /* 0x000000010400788c */ /* 0x000fd6000bf85070 */
.L_x_8:
[----:B-12---:R-:W1:Y:S01]  /*04d0*/  SHFL.IDX PT, R2, R92, RZ, 0x1f ;  /* 0x00001fff5c027589 */ /* 0x006e6200000e0000 */
[----:B------:R-:W-:-:S04]  /*04e0*/  UISETP.NE.AND UP0, UPT, UR5, 0x2, UPT ;  /* 0x000000020500788c */ /* 0x000fc8000bf05270 */
[----:B------:R-:W-:Y:S01]  /*04f0*/  USEL UR7, URZ, 0x1, UP0 ;  /* 0x00000001ff077887 */ /* 0x000fe20008000000 */
[----:B-1----:R-:W-:-:S13]  /*0500*/  ISETP.NE.AND P0, PT, R2, RZ, PT ;  /* 0x000000ff0200720c */ /* 0x002fda0003f05270 */
[----:B------:R-:W-:Y:S05]  /*0510*/  @P0 BRA `(.L_x_9) ;  /* 0x0000000000680947 */ /* 0x000fea0003800000 */
[----:B------:R-:W1:Y:S01]  /*0520*/  S2UR UR8, SR_CgaCtaId ;  /* 0x00000000000879c3 */ /* 0x000e620000008800 */
[----:B------:R-:W-:Y:S01]  /*0530*/  UMOV UR9, 0x400 ;  /* 0x0000040000097882 */ /* 0x000fe20000000000 */
[----:B------:R-:W-:Y:S01]  /*0540*/  UMOV UR6, 0x1 ;  /* 0x0000000100067882 */ /* 0x000fe20000000000 */
[----:B------:R-:W-:Y:S01]  /*0550*/  UMOV UR4, 0x2 ;  /* 0x0000000200047882 */ /* 0x000fe20000000000 */
[----:B------:R-:W-:-:S04]  /*0560*/  UIADD3 UR10, UPT, UPT, -UR6, 0x100000, URZ ;  /* 0x00100000060a7890 */ /* 0x000fc8000fffe1ff */
[----:B------:R-:W-:Y:S02]  /*0570*/  USHF.L.U32 UR11, UR10, 0xb, URZ ;  /* 0x0000000b0a0b7899 */ /* 0x000fe400080006ff */
[----:B------:R-:W-:Y:S02]  /*0580*/  USHF.L.U32 UR10, UR10, 0x1, URZ ;  /* 0x000000010a0a7899 */ /* 0x000fe400080006ff */
[----:B------:R-:W-:-:S04]  /*0590*/  UIADD3 UR12, UPT, UPT, -UR4, 0x100000, URZ ;  /* 0x00100000040c7890 */ /* 0x000fc8000fffe1ff */
[----:B------:R-:W-:Y:S02]  /*05a0*/  USHF.L.U32 UR13, UR12, 0xb, URZ ;  /* 0x0000000b0c0d7899 */ /* 0x000fe400080006ff */
[----:B------:R-:W-:Y:S01]  /*05b0*/  USHF.L.U32 UR12, UR12, 0x1, URZ ;  /* 0x000000010c0c7899 */ /* 0x000fe200080006ff */
[----:B------:R-:W-:Y:S01]  /*05c0*/  ELECT P0, URZ, PT ;  /* 0x0000000000ff782f */ /* 0x000fe20003800000 */
[----:B-1----:R-:W-:Y:S01]  /*05d0*/  ULEA UR8, UR8, UR9, 0x18 ;  /* 0x0000000908087291 */ /* 0x002fe2000f8ec0ff */
[----:B------:R-:W1:Y:S11]  /*05e0*/  FENCE.VIEW.ASYNC.S ;  /* 0x00000000000073c6 */ /* 0x000e760000000000 */
[----:B-1----:R1:W2:Y:S01]  /*05f0*/  SYNCS.EXCH.64 URZ, [UR8], UR10 ;  /* 0x0000000a08ff75b2 */ /* 0x0022a20008000100 */
[----:B------:R1:W3:Y:S01]  /*0600*/  SYNCS.EXCH.64 URZ, [UR8+0x30], UR12 ;  /* 0x0000300c08ff75b2 */ /* 0x0002e20008000100 */
[----:B------:R1:W4:Y:S01]  /*0610*/  SYNCS.EXCH.64 URZ, [UR8+0x8], UR10 ;  /* 0x0000080a08ff75b2 */ /* 0x0003220008000100 */
[----:B------:R1:W1:Y:S01]  /*0620*/  SYNCS.EXCH.64 URZ, [UR8+0x38], UR12 ;  /* 0x0000380c08ff75b2 */ /* 0x0002620008000100 */
        /* <DEDUP_REMOVED lines=8> */
[----:B------:R-:W-:Y:S01]  /*06b0*/  NOP ;  /* 0x0000000000007918 */ /* 0x000fe20000000000 */
.L_x_9:
[----:B------:R-:W2:Y:S01]  /*06c0*/  SHFL.IDX PT, R2, R92, RZ, 0x1f ;  /* 0x00001fff5c027589 */ /* 0x000ea200000e0000 */
[----:B------:R-:W-:Y:S01]  /*06d0*/  NOP ;  /* 0x0000000000007918 */ /* 0x000fe20000000000 */
[----:B--2---:R-:W-:-:S13]  /*06e0*/  ISETP.NE.AND P0, PT, R2, 0x1, PT ;  /* 0x000000010200780c */ /* 0x004fda0003f05270 */
[----:B------:R-:W-:Y:S05]  /*06f0*/  @P0 BRA `(.L_x_10) ;  /* 0x0000000000580947 */ /* 0x000fea0003800000 */
[----:B-1----:R-:W1:Y:S01]  /*0700*/  S2UR UR8, SR_CgaCtaId ;  /* 0x00000000000879c3 */ /* 0x002e620000008800 */
        /* <DEDUP_REMOVED lines=12> */
[----:B-1----:R2:W1:Y:S01]  /*07d0*/  SYNCS.EXCH.64 URZ, [UR8+0x60], UR10 ;  /* 0x0000600a08ff75b2 */ /* 0x0024620008000100 */
[----:B------:R2:W1:Y:S01]  /*07e0*/  SYNCS.EXCH.64 URZ, [UR8+0x80], UR12 ;  /* 0x0000800c08ff75b2 */ /* 0x0004620008000100 */
[----:B------:R2:W1:Y:S01]  /*07f0*/  SYNCS.EXCH.64 URZ, [UR8+0x68], UR10 ;  /* 0x0000680a08ff75b2 */ /* 0x0004620008000100 */
[----:B------:R2:W1:Y:S01]  /*0800*/  SYNCS.EXCH.64 URZ, [UR8+0x88], UR12 ;  /* 0x0000880c08ff75b2 */ /* 0x0004620008000100 */
[----:B------:R2:W1:Y:S01]  /*0810*/  SYNCS.EXCH.64 URZ, [UR8+0x70], UR10 ;  /* 0x0000700a08ff75b2 */ /* 0x0004620008000100 */
[----:B------:R2:W1:Y:S01]  /*0820*/  SYNCS.EXCH.64 URZ, [UR8+0x90], UR12 ;  /* 0x0000900c08ff75b2 */ /* 0x0004620008000100 */
[----:B------:R2:W1:Y:S01]  /*0830*/  SYNCS.EXCH.64 URZ, [UR8+0x78], UR10 ;  /* 0x0000780a08ff75b2 */ /* 0x0004620008000100 */
[----:B------:R2:W1:Y:S02]  /*0840*/  SYNCS.EXCH.64 URZ, [UR8+0x98], UR12 ;  /* 0x0000980c08ff75b2 */ /* 0x0004640008000100 */
[----:B--2---:R-:W-:Y:S01]  /*0850*/  NOP ;  /* 0x0000000000007918 */ /* 0x004fe20000000000 */
.L_x_10:
[----:B------:R-:W2:Y:S01]  /*0860*/  SHFL.IDX PT, R2, R92, RZ, 0x1f ;  /* 0x00001fff5c027589 */ /* 0x000ea200000e0000 */
[----:B------:R-:W-:Y:S01]  /*0870*/  NOP ;  /* 0x0000000000007918 */ /* 0x000fe20000000000 */
[----:B--2---:R-:W-:-:S13]  /*0880*/  ISETP.NE.AND P0, PT, R2, 0x3, PT ;  /* 0x000000030200780c */ /* 0x004fda0003f05270 */
[----:B------:R-:W-:Y:S05]  /*0890*/  @P0 BRA `(.L_x_11) ;  /* 0x0000000000300947 */ /* 0x000fea0003800000 */
[----:B------:R-:W2:Y:S01]  /*08a0*/  S2UR UR6, SR_CgaCtaId ;  /* 0x00000000000679c3 */ /* 0x000ea20000008800 */
[----:B-1----:R-:W-:Y:S01]  /*08b0*/  UMOV UR8, 0x400 ;  /* 0x0000040000087882 */ /* 0x002fe20000000000 */
[----:B------:R-:W-:Y:S01]  /*08c0*/  UMOV UR4, 0x20 ;  /* 0x0000002000047882 */ /* 0x000fe20000000000 */
[----:B------:R-:W-:Y:S01]  /*08d0*/  ELECT P0, URZ, PT ;  /* 0x0000000000ff782f */ /* 0x000fe20003800000 */
[----:B--2---:R-:W-:Y:S02]  /*08e0*/  ULEA UR6, UR6, UR8, 0x18 ;  /* 0x0000000806067291 */ /* 0x004fe4000f8ec0ff */
[----:B------:R-:W-:-:S04]  /*08f0*/  UIADD3 UR8, UPT, UPT, -UR4, 0x100000, URZ ;  /* 0x0010000004087890 */ /* 0x000fc8000fffe1ff */
[----:B------:R-:W-:Y:S02]  /*0900*/  USHF.L.U32 UR9, UR8, 0xb, URZ ;  /* 0x0000000b08097899 */ /* 0x000fe400080006ff */
[----:B------:R-:W-:Y:S01]  /*0910*/  USHF.L.U32 UR8, UR8, 0x1, URZ ;  /* 0x0000000108087899 */ /* 0x000fe200080006ff */
[----:B------:R-:W1:Y:S11]  /*0920*/  FENCE.VIEW.ASYNC.S ;  /* 0x00000000000073c6 */ /* 0x000e760000000000 */
[----:B-1----:R2:W1:Y:S01]  /*0930*/  SYNCS.EXCH.64 URZ, [UR6+0xa0], UR8 ;  /* 0x0000a00806ff75b2 */ /* 0x0024620008000100 */
[----:B------:R2:W1:Y:S02]  /*0940*/  SYNCS.EXCH.64 URZ, [UR6+0xa8], UR8 ;  /* 0x0000a80806ff75b2 */ /* 0x0004640008000100 */
[----:B--2---:R-:W-:Y:S01]  /*0950*/  NOP ;  /* 0x0000000000007918 */ /* 0x004fe20000000000 */
.L_x_11:
[----:B------:R-:W2:Y:S01]  /*0960*/  SHFL.IDX PT, R2, R92, RZ, 0x1f ;  /* 0x00001fff5c027589 */ /* 0x000ea200000e0000 */
[----:B------:R-:W-:Y:S01]  /*0970*/  NOP ;  /* 0x0000000000007918 */ /* 0x000fe20000000000 */
[----:B--2---:R-:W-:-:S13]  /*0980*/  ISETP.NE.AND P0, PT, R2, 0x4, PT ;  /* 0x000000040200780c */ /* 0x004fda0003f05270 */
[----:B------:R-:W-:Y:S05]  /*0990*/  @P0 BRA `(.L_x_12) ;  /* 0x00000000004c0947 */ /* 0x000fea0003800000 */
[----:B------:R-:W2:Y:S01]  /*09a0*/  S2UR UR6, SR_CgaCtaId ;  /* 0x00000000000679c3 */ /* 0x000ea20000008800 */
[----:B------:R-:W-:Y:S01]  /*09b0*/  UMOV UR9, 0x1e0 ;  /* 0x000001e000097882 */ /* 0x000fe20000000000 */
[----:B-1----:R-:W-:Y:S01]  /*09c0*/  UMOV UR8, 0x400 ;  /* 0x0000040000087882 */ /* 0x002fe20000000000 */
[----:B------:R-:W-:Y:S01]  /*09d0*/  USEL UR9, UR9, 0x1a0, UP4 ;  /* 0x000001a009097887 */ /* 0x000fe2000a000000 */
[----:B------:R-:W-:Y:S01]  /*09e0*/  UMOV UR4, 0x1 ;  /* 0x0000000100047882 */ /* 0x000fe20000000000 */
[----:B------:R-:W-:Y:S01]  /*09f0*/  ELECT P0, URZ, PT ;  /* 0x0000000000ff782f */ /* 0x000fe20003800000 */
[----:B------:R-:W-:-:S04]  /*0a00*/  UIADD3 UR10, UPT, UPT, -UR4, 0x100000, URZ ;  /* 0x00100000040a7890 */ /* 0x000fc8000fffe1ff */
[----:B------:R-:W-:Y:S02]  /*0a10*/  USHF.L.U32 UR11, UR10, 0xb, URZ ;  /* 0x0000000b0a0b7899 */ /* 0x000fe400080006ff */
[----:B------:R-:W-:Y:S02]  /*0a20*/  USHF.L.U32 UR10, UR10, 0x1, URZ ;  /* 0x000000010a0a7899 */ /* 0x000fe400080006ff */
[----:B--2---:R-:W-:Y:S02]  /*0a30*/  ULEA UR6, UR6, UR8, 0x18 ;  /* 0x0000000806067291 */ /* 0x004fe4000f8ec0ff */
[----:B------:R-:W-:-:S04]  /*0a40*/  UIADD3 UR8, UPT, UPT, -UR9, 0x100000, URZ ;  /* 0x0010000009087890 */ /* 0x000fc8000fffe1ff */
[----:B------:R-:W-:Y:S02]  /*0a50*/  USHF.L.U32 UR9, UR8, 0xb, URZ ;  /* 0x0000000b08097899 */ /* 0x000fe400080006ff */
[----:B------:R-:W-:Y:S01]  /*0a60*/  USHF.L.U32 UR8, UR8, 0x1, URZ ;  /* 0x0000000108087899 */ /* 0x000fe200080006ff */
[----:B------:R-:W1:Y:S03]  /*0a70*/  FENCE.VIEW.ASYNC.S ;  /* 0x00000000000073c6 */ /* 0x000e660000000000 */
[----:B-1----:R2:W1:Y:S08]  /*0a80*/  SYNCS.EXCH.64 URZ, [UR6+0xb0], UR10 ;  /* 0x0000b00a06ff75b2 */ /* 0x0024700008000100 */
[----:B------:R2:W1:Y:S01]  /*0a90*/  SYNCS.EXCH.64 URZ, [UR6+0xc0], UR8 ;  /* 0x0000c00806ff75b2 */ /* 0x0004620008000100 */
[----:B------:R2:W1:Y:S01]  /*0aa0*/  SYNCS.EXCH.64 URZ, [UR6+0xb8], UR10 ;  /* 0x0000b80a06ff75b2 */ /* 0x0004620008000100 */
[----:B------:R2:W1:Y:S02]  /*0ab0*/  SYNCS.EXCH.64 URZ, [UR6+0xc8], UR8 ;  /* 0x0000c80806ff75b2 */ /* 0x0004640008000100 */
[----:B--2---:R-:W-:Y:S01]  /*0ac0*/  NOP ;  /* 0x0000000000007918 */ /* 0x004fe20000000000 */
.L_x_12:
        /* <DEDUP_REMOVED lines=26> */
.L_x_13:
[----:B------:R-:W2:Y:S01]  /*0c70*/  SHFL.IDX PT, R2, R92, RZ, 0x1f ;  /* 0x00001fff5c027589 */ /* 0x000ea200000e0000 */
[----:B------:R-:W1:Y:S01]  /*0c80*/  S2UR UR37, SR_CgaCtaId ;  /* 0x00000000002579c3 */ /* 0x000e620000008800 */
[----:B------:R-:W-:Y:S01]  /*0c90*/  NOP ;  /* 0x0000000000007918 */ /* 0x000fe20000000000 */
[----:B--2---:R-:W-:-:S13]  /*0ca0*/  ISETP.NE.AND P0, PT, R2, 0x3, PT ;  /* 0x000000030200780c */ /* 0x004fda0003f05270 */
[----:B-1----:R-:W-:Y:S05]  /*0cb0*/  @P0 BRA `(.L_x_14) ;  /* 0x0000000000340947 */ /* 0x002fea0003800000 */
[----:B------:R-:W-:Y:S01]  /*0cc0*/  UMOV UR6, 0x400 ;  /* 0x0000040000067882 */ /* 0x000fe20000000000 */
[----:B------:R-:W-:Y:S01]  /*0cd0*/  UMOV UR4, 0x20 ;  /* 0x0000002000047882 */ /* 0x000fe20000000000 */
[----:B------:R-:W-:Y:S02]  /*0ce0*/  ULEA UR6, UR37, UR6, 0x18 ;  /* 0x0000000625067291 */ /* 0x000fe4000f8ec0ff */
[----:B------:R-:W-:-:S04]  /*0cf0*/  UIADD3 UR8, UPT, UPT, -UR4, 0x100000, URZ ;  /* 0x0010000004087890 */ /* 0x000fc8000fffe1ff */
[----:B------:R-:W-:Y:S02]  /*0d00*/  USHF.L.U32 UR9, UR8, 0xb, URZ ;  /* 0x0000000b08097899 */ /* 0x000fe400080006ff */
[----:B------:R-:W-:Y:S01]  /*0d10*/  USHF.L.U32 UR8, UR8, 0x1, URZ ;  /* 0x0000000108087899 */ /* 0x000fe200080006ff */
[----:B------:R-:W-:Y:S01]  /*0d20*/  ELECT P0, URZ, PT ;  /* 0x0000000000ff782f */ /* 0x000fe20003800000 */
[----:B------:R-:W1:Y:S10]  /*0d30*/  FENCE.VIEW.ASYNC.S ;  /* 0x00000000000073c6 */ /* 0x000e740000000000 */
[----:B-1----:R1:W2:Y:S01]  /*0d40*/  SYNCS.EXCH.64 URZ, [UR6+0x110], UR8 ;  /* 0x0001100806ff75b2 */ /* 0x0022a20008000100 */
[----:B------:R1:W1:Y:S01]  /*0d50*/  SYNCS.EXCH.64 URZ, [UR6+0x120], UR8 ;  /* 0x0001200806ff75b2 */ /* 0x0002620008000100 */
[----:B------:R1:W1:Y:S01]  /*0d60*/  SYNCS.EXCH.64 URZ, [UR6+0x118], UR8 ;  /* 0x0001180806ff75b2 */ /* 0x0002620008000100 */
[----:B------:R1:W1:Y:S01]  /*0d70*/  SYNCS.EXCH.64 URZ, [UR6+0x128], UR8 ;  /* 0x0001280806ff75b2 */ /* 0x0002620008000100 */
[----:B------:R-:W-:Y:S01]  /*0d80*/  NOP ;  /* 0x0000000000007918 */ /* 0x000fe20000000000 */
.L_x_14:
[----:B------:R-:W3:Y:S01]  /*0d90*/  LDCU UR4, c[0x0][0x36c] ;  /* 0x00006d80ff0477ac */ /* 0x000ee20008000800 */
[----:B------:R-:W-:Y:S01]  /*0da0*/  ISETP.NE.OR P5, PT, R0, 0x2, !P5 ;  /* 0x000000020000780c */ /* 0x000fe20006fa5670 */
[----:B------:R-:W-:Y:S01]  /*0db0*/  NOP ;  /* 0x0000000000007918 */ /* 0x000fe20000000000 */
[----:B------:R-:W-:Y:S01]  /*0dc0*/  LOP3.LUT R9, R101, 0x1f, RZ, 0xc0, !PT ;  /* 0x0000001f65097812 */ /* 0x000fe200078ec0ff */
[----:B------:R-:W-:Y:S02]  /*0dd0*/  UISETP.NE.AND UP3, UPT, UR5, URZ, UPT ;  /* 0x000000ff0500728c */ /* 0x000fe4000bf65270 */
[----:B---3--:R-:W-:-:S09]  /*0de0*/  UISETP.EQ.U32.AND UP0, UPT, UR4, 0x1, UPT ;  /* 0x000000010400788c */ /* 0x008fd2000bf02070 */
[----:B------:R-:W-:Y:S05]  /*0df0*/  BRA.U !UP0, `(.L_x_15) ;  /* 0x0000000108087547 */ /* 0x000fea000b800000 */
[----:B-12-4-:R-:W-:Y:S01]  /*0e00*/  UCGABAR_ARV ;  /* 0x00000000000079c7 */ /* 0x016fe20008000000 */
[----:B------:R-:W-:Y:S05]  /*0e10*/  BRA `(.L_x_16) ;  /* 0x0000000000047947 */ /* 0x000fea0003800000 */
.L_x_15:
[----:B-12-4-:R-:W-:Y:S01]  /*0e20*/  NOP ;  /* 0x0000000000007918 */ /* 0x016fe20000000000 */
.L_x_16:
[----:B------:R-:W1:Y:S01]  /*0e30*/  S2UR UR8, SR_CTAID.Y ;  /* 0x00000000000879c3 */ /* 0x000e620000002600 */
[----:B------:R-:W-:-:S05]  /*0e40*/  CS2R.32 R87, SR_CgaSize ;  /* 0x0000000000577805 */ /* 0x000fca0000008a00 */
[----:B------:R-:W-:-:S05]  /*0e50*/  IMAD R87, R87, -0xa0, RZ ;  /* 0xffffff6057577824 */ /* 0x000fca00078e02ff */
[----:B------:R-:W-:-:S14]  /*0e60*/  R2UR UR4, R87 ;  /* 0x00000000570472ca */ /* 0x000fdc00000e0000 */
[----:B------:R-:W2:Y:S01]  /*0e70*/  LDCU UR4, c[0x0][UR4+0x2b4] ;  /* 0x00005680040477ac */ /* 0x000ea20008000800 */
[----:B------:R-:W-:-:S05]  /*0e80*/  CS2R.32 R87, SR_CgaSize ;  /* 0x0000000000577805 */ /* 0x000fca0000008a00 */
[----:B------:R-:W-:-:S05]  /*0e90*/  IMAD R87, R87, -0xa0, RZ ;  /* 0xffffff6057577824 */ /* 0x000fca00078e02ff */
[----:B------:R-:W-:-:S14]  /*0ea0*/  R2UR UR6, R87 ;  /* 0x00000000570672ca */ /* 0x000fdc00000e0000 */
[----:B------:R-:W3:Y:S01]  /*0eb0*/  LDCU UR6, c[0x0][UR6+0x2b0] ;  /* 0x00005600060677ac */ /* 0x000ee20008000800 */
[----:B------:R-:W4:Y:S01]  /*0ec0*/  S2UR UR9, SR_CTAID.X ;  /* 0x00000000000979c3 */ /* 0x000f220000002500 */
[----:B------:R-:W-:Y:S01]  /*0ed0*/  UISETP.NE.AND UP1, UPT, UR5, 0x2, UPT ;  /* 0x000000020500788c */ /* 0x000fe2000bf25270 */
[----:B------:R-:W-:-:S05]  /*0ee0*/  CS2R.32 R0, SR_CgaSize ;  /* 0x0000000000007805 */ /* 0x000fca0000008a00 */
[----:B------:R-:W-:-:S06]  /*0ef0*/  IMAD R0, R0, -0xa0, RZ ;  /* 0xffffff6000007824 */ /* 0x000fcc00078e02ff */
[----:B------:R-:W3:Y:S01]  /*0f00*/  LDC R0, c[0x0][R0+0x2a4] ;  /* 0x0000a90000007b82 */ /* 0x000ee20000000800 */
[----:B-1----:R-:W-:-:S07]  /*0f10*/  I2FP.F32.U32 R86, UR8 ;  /* 0x0000000800567c45 */ /* 0x002fce0008201000 */
[----:B------:R-:W1:Y:S01]  /*0f20*/  LDC R11, c[0x0][0xb24] ;  /* 0x0002c900ff0b7b82 */ /* 0x000e620000000800 */
[----:B------:R-:W-:Y:S01]  /*0f30*/  MOV R20, UR8 ;  /* 0x0000000800147c02 */ /* 0x000fe20008000f00 */
[----:B--2---:R-:W-:Y:S01]  /*0f40*/  FMUL R86, R86, UR4 ;  /* 0x0000000456567c20 */ /* 0x004fe20008400000 */
[----:B------:R-:W-:Y:S01]  /*0f50*/  USHF.L.U32 UR4, UR37, 0xb, URZ ;  /* 0x0000000b25047899 */ /* 0x000fe200080006ff */
[----:B----4-:R-:W-:Y:S02]  /*0f60*/  I2FP.F32.U32 R87, UR9 ;  /* 0x0000000900577c45 */ /* 0x010fe40008201000 */
[----:B------:R-:W-:-:S05]  /*0f70*/  CS2R.32 R2, SR_CgaSize ;  /* 0x0000000000027805 */ /* 0x000fca0000008a00 */
[----:B------:R-:W-:-:S06]  /*0f80*/  IMAD R2, R2, -0xa0, RZ ;  /* 0xffffff6002027824 */ /* 0x000fcc00078e02ff */
[----:B------:R-:W2:Y:S01]  /*0f90*/  LDC R2, c[0x0][R2+0x2a0] ;  /* 0x0000a80002027b82 */ /* 0x000ea20000000800 */
[----:B------:R-:W-:Y:S01]  /*0fa0*/  MOV R21, UR9 ;  /* 0x0000000900157c02 */ /* 0x000fe20008000f00 */
[----:B------:R-:W4:Y:S01]  /*0fb0*/  F2I.U32.TRUNC.NTZ R86, R86 ;  /* 0x0000005600567305 */ /* 0x000f22000020f000 */
[----:B------:R-:W-:Y:S01]  /*0fc0*/  ULOP3.LUT UR4, UR4, 0x800, URZ, 0xc0, !UPT ;  /* 0x0000080004047892 */ /* 0x000fe2000f8ec0ff */
[----:B---3--:R-:W-:Y:S01]  /*0fd0*/  FMUL R87, R87, UR6 ;  /* 0x0000000657577c20 */ /* 0x008fe20008400000 */
[----:B------:R-:W3:Y:S03]  /*0fe0*/  LDCU UR6, c[0x0][0xb30] ;  /* 0x00016600ff0677ac */ /* 0x000ee60008000800 */
[----:B------:R-:W2:Y:S02]  /*0ff0*/  LDC R40, c[0x0][0xb24] ;  /* 0x0002c900ff287b82 */ /* 0x000ea40000000800 */
[----:B------:R-:W3:Y:S06]  /*1000*/  F2I.U32.TRUNC.NTZ R87, R87 ;  /* 0x0000005700577305 */ /* 0x000eec000020f000 */
[----:B------:R-:W2:Y:S01]  /*1010*/  S2UR UR36, SR_CTAID.Z ;  /* 0x00000000002479c3 */ /* 0x000ea20000002700 */
[----:B----4-:R-:W-:Y:S01]  /*1020*/  IMAD.MOV R86, RZ, RZ, -R86 ;  /* 0x000000ffff567224 */ /* 0x010fe200078e0a56 */
[----:B-1----:R-:W-:-:S03]  /*1030*/  ISETP.GE.AND P0, PT, R11, 0x1, PT ;  /* 0x000000010b00780c */ /* 0x002fc60003f06270 */
[----:B------:R-:W-:Y:S01]  /*1040*/  IMAD R86, R0, R86, UR8 ;  /* 0x0000000800567e24 */ /* 0x000fe2000f8e0256 */
[----:B------:R-:W-:Y:S01]  /*1050*/  PRMT R0, RZ, 0x7610, R0 ;  /* 0x00007610ff007816 */ /* 0x000fe20000000000 */
[----:B---3--:R-:W-:Y:S01]  /*1060*/  UISETP.NE.AND UP2, UPT, UR6, 0x1, UPT ;  /* 0x000000010600788c */ /* 0x008fe2000bf45270 */
[----:B------:R-:W-:-:S04]  /*1070*/  IMAD.MOV R87, RZ, RZ, -R87 ;  /* 0x000000ffff577224 */ /* 0x000fc800078e0a57 */
[----:B--2---:R-:W-:Y:S01]  /*1080*/  IMAD R87, R2, R87, UR9 ;  /* 0x0000000902577e24 */ /* 0x004fe2000f8e0257 */
[----:B------:R-:W-:Y:S06]  /*1090*/  BRA.U UP3, `(.L_x_17) ;  /* 0x0000000103207547 */ /* 0x000fec000b800000 */
[C---:B------:R-:W-:Y:S02]  /*10a0*/  ISETP.NE.AND P2, PT, R86.reuse, 0x1, PT ;  /* 0x000000015600780c */ /* 0x040fe40003f45270 */
[----:B------:R-:W-:Y:S02]  /*10b0*/  ISETP.NE.AND P1, PT, R86, RZ, PT ;  /* 0x000000ff5600720c */ /* 0x000fe40003f25270 */
[C---:B------:R-:W-:Y:S02]  /*10c0*/  ISETP.NE.AND P3, PT, R87.reuse, RZ, PT ;  /* 0x000000ff5700720c */ /* 0x040fe40003f65270 */
[----:B------:R-:W-:Y:S02]  /*10d0*/  SEL R0, RZ, 0x2, P2 ;  /* 0x00000002ff007807 */ /* 0x000fe40001000000 */
[----:B------:R-:W-:Y:S02]  /*10e0*/  ISETP.EQ.OR P1, PT, R87, RZ, !P1 ;  /* 0x000000ff5700720c */ /* 0x000fe40004f22670 */
[----:B------:R-:W-:-:S02]  /*10f0*/  SEL R0, R0, 0x2, P3 ;  /* 0x0000000200007807 */ /* 0x000fc40001800000 */
[----:B------:R-:W-:-:S05]  /*1100*/  SEL R2, RZ, 0x1, !P1 ;  /* 0x00000001ff027807 */ /* 0x000fca0004800000 */
[----:B------:R-:W-:Y:S02]  /*1110*/  IMAD.IADD R0, R2, 0x1, R0 ;  /* 0x0000000102007824 */ /* 0x000fe400078e0200 */
.L_x_17:
[----:B------:R-:W-:Y:S05]  /*1120*/  @!P0 BRA `(.L_x_18) ;  /* 0x0000000000b88947 */ /* 0x000fea0003800000 */
[----:B------:R-:W1:Y:S01]  /*1130*/  LDC.64 R4, c[0x0][0xb18] ;  /* 0x0002c600ff047b82 */ /* 0x000e620000000a00 */
[----:B------:R-:W-:-:S07]  /*1140*/  ISETP.NE.AND P0, PT, R11, 0x1, PT ;  /* 0x000000010b00780c */ /* 0x000fce0003f05270 */
[----:B------:R-:W2:Y:S08]  /*1150*/  LDC R10, c[0x0][0xb0c] ;  /* 0x0002c300ff0a7b82 */ /* 0x000eb00000000800 */
[----:B------:R-:W3:Y:S08]  /*1160*/  LDC R13, c[0x0][0x370] ;  /* 0x0000dc00ff0d7b82 */ /* 0x000ef00000000800 */
[----:B------:R-:W4:Y:S01]  /*1170*/  LDC R12, c[0x0][0x374] ;  /* 0x0000dd00ff0c7b82 */ /* 0x000f220000000800 */
[----:B-1----:R-:W-:-:S07]  /*1180*/  ISETP.NE.AND P1, PT, R4, 0x1, PT ;  /* 0x000000010400780c */ /* 0x002fce0003f25270 */
[----:B------:R-:W3:Y:S01]  /*1190*/  LDC.64 R6, c[0x0][0xb10] ;  /* 0x0002c400ff067b82 */ /* 0x000ee20000000a00 */
[----:B--2---:R-:W-:-:S07]  /*11a0*/  ISETP.NE.AND P2, PT, R10, 0x1, PT ;  /* 0x000000010a00780c */ /* 0x004fce0003f45270 */
[----:B------:R-:W1:Y:S08]  /*11b0*/  LDC R8, c[0x0][0xb20] ;  /* 0x0002c800ff087b82 */ /* 0x000e700000000800 */
[----:B------:R-:W2:Y:S01]  /*11c0*/  LDC.64 R2, c[0x0][0xb28] ;  /* 0x0002ca00ff027b82 */ /* 0x000ea20000000a00 */
[----:B----4-:R-:W-:-:S04]  /*11d0*/  IMAD.HI.U32 R14, R12, R5, RZ ;  /* 0x000000050c0e7227 */ /* 0x010fc800078e00ff */
[----:B------:R-:W-:-:S04]  /*11e0*/  IMAD.HI.U32 R5, R20, R5, RZ ;  /* 0x0000000514057227 */ /* 0x000fc800078e00ff */
[----:B---3--:R-:W-:-:S05]  /*11f0*/  IMAD.HI.U32 R15, R13, R6, RZ ;  /* 0x000000060d0f7227 */ /* 0x008fca00078e00ff */
[-C--:B------:R-:W-:Y:S01]  /*1200*/  @P2 SHF.R.U32.HI R13, RZ, R7.reuse, R15 ;  /* 0x00000007ff0d2219 */ /* 0x080fe2000001160f */
[C---:B------:R-:W-:Y:S01]  /*1210*/  IMAD.HI.U32 R15, R21.reuse, R6, RZ ;  /* 0x00000006150f7227 */ /* 0x040fe200078e00ff */
[-C--:B-1----:R-:W-:Y:S02]  /*1220*/  @P1 SHF.R.U32.HI R12, RZ, R8.reuse, R14 ;  /* 0x00000008ff0c1219 */ /* 0x082fe4000001160e */
[----:B------:R-:W-:Y:S02]  /*1230*/  SHF.R.U32.HI R5, RZ, R8, R5 ;  /* 0x00000008ff057219 */ /* 0x000fe40000011605 */
[----:B------:R-:W-:Y:S02]  /*1240*/  SHF.R.U32.HI R15, RZ, R7, R15 ;  /* 0x00000007ff0f7219 */ /* 0x000fe4000001160f */
[----:B------:R-:W-:Y:S01]  /*1250*/  SEL R5, R20, R5, !P1 ;  /* 0x0000000514057207 */ /* 0x000fe20004800000 */
[----:B--2---:R-:W-:Y:S01]  /*1260*/  IMAD.HI.U32 R14, R12, R2, RZ ;  /* 0x000000020c0e7227 */ /* 0x004fe200078e00ff */
[----:B------:R-:W-:-:S03]  /*1270*/  SEL R15, R21, R15, !P2 ;  /* 0x0000000f150f7207 */ /* 0x000fc60005000000 */
[----:B------:R-:W-:Y:S01]  /*1280*/  IMAD.HI.U32 R6, R13, R2, RZ ;  /* 0x000000020d067227 */ /* 0x000fe200078e00ff */
[----:B------:R-:W-:-:S04]  /*1290*/  @P0 SHF.R.U32.HI R12, RZ, R3, R14 ;  /* 0x00000003ff0c0219 */ /* 0x000fc8000001160e */
[----:B------:R-:W-:Y:S01]  /*12a0*/  @P0 SHF.R.U32.HI R13, RZ, R3, R6 ;  /* 0x00000003ff0d0219 */ /* 0x000fe20000011606 */
[----:B------:R-:W-:-:S04]  /*12b0*/  IMAD R12, R12, R11, RZ ;  /* 0x0000000b0c0c7224 */ /* 0x000fc800078e02ff */
[----:B------:R-:W-:Y:S01]  /*12c0*/  IMAD R6, R13, R11, RZ ;  /* 0x0000000b0d067224 */ /* 0x000fe200078e02ff */
[----:B------:R-:W-:-:S04]  /*12d0*/  ISETP.GE.AND P1, PT, R5, R12, PT ;  /* 0x0000000c0500720c */ /* 0x000fc80003f26270 */
[----:B------:R-:W-:Y:S01]  /*12e0*/  ISETP.GE.OR P1, PT, R15, R6, P1 ;  /* 0x000000060f00720c */ /* 0x000fe20000f26670 */
[----:B------:R-:W-:-:S05]  /*12f0*/  IMAD.HI.U32 R6, R5, R2, RZ ;  /* 0x0000000205067227 */ /* 0x000fca00078e00ff */
[----:B------:R-:W-:-:S04]  /*1300*/  SHF.R.U32.HI R6, RZ, R3, R6 ;  /* 0x00000003ff067219 */ /* 0x000fc80000011606 */
[----:B------:R-:W-:-:S03]  /*1310*/  SEL R6, R5, R6, !P0 ;  /* 0x0000000605067207 */ /* 0x000fc60004000000 */
[----:B------:R-:W-:Y:S01]  /*1320*/  @!P1 IMAD.HI.U32 R7, R15, R2, RZ ;  /* 0x000000020f079227 */ /* 0x000fe200078e00ff */
[----:B------:R-:W-:-:S04]  /*1330*/  IADD3 R2, PT, PT, -R6, RZ, RZ ;  /* 0x000000ff06027210 */ /* 0x000fc80007ffe1ff */
[----:B------:R-:W-:Y:S01]  /*1340*/  @!P1 SHF.R.U32.HI R3, RZ, R3, R7 ;  /* 0x00000003ff039219 */ /* 0x000fe20000011607 */
[----:B------:R-:W-:Y:S01]  /*1350*/  IMAD R2, R11, R2, R5 ;  /* 0x000000020b027224 */ /* 0x000fe200078e0205 */
[----:B------:R-:W-:Y:S02]  /*1360*/  IADD3 R7, PT, PT, -R5, RZ, RZ ;  /* 0x000000ff05077210 */ /* 0x000fe40007ffe1ff */
[----:B------:R-:W-:-:S03]  /*1370*/  @!P1 SEL R3, R15, R3, !P0 ;  /* 0x000000030f039207 */ /* 0x000fc60004000000 */
[----:B------:R-:W-:Y:S02]  /*1380*/  IMAD R7, R4, R7, R20 ;  /* 0x0000000704077224 */ /* 0x000fe400078e0214 */
[--C-:B------:R-:W-:Y:S02]  /*1390*/  @!P1 IMAD.IADD R6, R6, 0x1, -R3.reuse ;  /* 0x0000000106069824 */ /* 0x100fe400078e0a03 */
[----:B------:R-:W-:Y:S01]  /*13a0*/  @!P1 IMAD R3, R2, R13, R3 ;  /* 0x0000000d02039224 */ /* 0x000fe200078e0203 */
[----:B------:R-:W-:Y:S01]  /*13b0*/  IADD3 R2, PT, PT, -R15, RZ, RZ ;  /* 0x000000ff0f027210 */ /* 0x000fe20007ffe1ff */
[----:B------:R-:W-:Y:S02]  /*13c0*/  @!P1 IMAD R5, R6, R11, R15 ;  /* 0x0000000b06059224 */ /* 0x000fe400078e020f */
[----:B------:R-:W-:Y:S02]  /*13d0*/  @!P1 IMAD.MOV.U32 R15, RZ, RZ, R3 ;  /* 0x000000ffff0f9224 */ /* 0x000fe400078e0003 */
[----:B------:R-:W-:-:S02]  /*13e0*/  IMAD R2, R10, R2, R21 ;  /* 0x000000020a027224 */ /* 0x000fc400078e0215 */
[----:B------:R-:W-:Y:S02]  /*13f0*/  IMAD R20, R5, R4, R7 ;  /* 0x0000000405147224 */ /* 0x000fe400078e0207 */
[----:B------:R-:W-:Y:S02]  /*1400*/  IMAD R21, R15, R10, R2 ;  /* 0x0000000a0f157224 */ /* 0x000fe400078e0202 */
.L_x_18:
[----:B------:R-:W-:Y:S05]  /*1410*/  BRA.U UP2, `(.L_x_19) ;  /* 0x0000000102407547 */ /* 0x000fea000b800000 */
[----:B------:R-:W1:Y:S08]  /*1420*/  LDC.64 R4, c[0x0][0xb10] ;  /* 0x0002c400ff047b82 */ /* 0x000e700000000a00 */
[----:B------:R-:W2:Y:S08]  /*1430*/  LDC.64 R2, c[0x0][0xb18] ;  /* 0x0002c600ff027b82 */ /* 0x000eb00000000a00 */
[----:B------:R-:W3:Y:S08]  /*1440*/  LDC R6, c[0x0][0xb20] ;  /* 0x0002c800ff067b82 */ /* 0x000ef00000000800 */
[----:B------:R-:W4:Y:S01]  /*1450*/  LDC R7, c[0x0][0xb0c] ;  /* 0x0002c300ff077b82 */ /* 0x000f220000000800 */
[----:B-1----:R-:W-:-:S05]  /*1460*/  IMAD.HI.U32 R4, R21, R4, RZ ;  /* 0x0000000415047227 */ /* 0x002fca00078e00ff */
[----:B------:R-:W-:Y:S01]  /*1470*/  SHF.R.U32.HI R4, RZ, R5, R4 ;  /* 0x00000005ff047219 */ /* 0x000fe20000011604 */
[----:B--2---:R-:W-:Y:S01]  /*1480*/  IMAD.HI.U32 R3, R20, R3, RZ ;  /* 0x0000000314037227 */ /* 0x004fe200078e00ff */
[----:B------:R-:W-:-:S04]  /*1490*/  ISETP.NE.AND P0, PT, R2, 0x1, PT ;  /* 0x000000010200780c */ /* 0x000fc80003f05270 */
[----:B---3--:R-:W-:-:S04]  /*14a0*/  SHF.R.U32.HI R3, RZ, R6, R3 ;  /* 0x00000006ff037219 */ /* 0x008fc80000011603 */
[----:B------:R-:W-:Y:S02]  /*14b0*/  SEL R3, R20, R3, !P0 ;  /* 0x0000000314037207 */ /* 0x000fe40004000000 */
[----:B----4-:R-:W-:-:S04]  /*14c0*/  ISETP.NE.AND P1, PT, R7, 0x1, PT ;  /* 0x000000010700780c */ /* 0x010fc80003f25270 */
[----:B------:R-:W-:-:S05]  /*14d0*/  SEL R4, R21, R4, !P1 ;  /* 0x0000000415047207 */ /* 0x000fca0004800000 */
[----:B------:R-:W-:Y:S02]  /*14e0*/  IMAD.IADD R5, R3, 0x1, -R4 ;  /* 0x0000000103057824 */ /* 0x000fe400078e0a04 */
[----:B------:R-:W-:Y:S02]  /*14f0*/  IMAD.IADD R3, R4, 0x1, -R3 ;  /* 0x0000000104037824 */ /* 0x000fe400078e0a03 */
[----:B------:R-:W-:Y:S02]  /*1500*/  IMAD R21, R5, R7, R21 ;  /* 0x0000000705157224 */ /* 0x000fe400078e0215 */
[----:B------:R-:W-:Y:S02]  /*1510*/  IMAD R20, R3, R2, R20 ;  /* 0x0000000203147224 */ /* 0x000fe400078e0214 */
.L_x_19:
[----:B------:R-:W-:Y:S05]  /*1520*/  BRA.U !UP0, `(.L_x_20) ;  /* 0x00000001080c7547 */ /* 0x000fea000b800000 */
[----:B------:R-:W-:Y:S01]  /*1530*/  UCGABAR_WAIT ;  /* 0x0000000000007dc7 */ /* 0x000fe20008000000 */
[----:B------:R-:W-:Y:S01]  /*1540*/  CCTL.IVALL ;  /* 0x00000000ff00798f */ /* 0x000fe20002000000 */
[----:B------:R-:W-:Y:S05]  /*1550*/  BRA `(.L_x_21) ;  /* 0x0000000000047947 */ /* 0x000fea0003800000 */
.L_x_20:
[----:B------:R-:W-:Y:S06]  /*1560*/  BAR.SYNC.DEFER_BLOCKING 0x0 ;  /* 0x0000000000007b1d */ /* 0x000fec0000010000 */
.L_x_21:
[----:B------:R-:W-:Y:S05]  /*1570*/  BRA.U UP1, `(.L_x_22) ;  /* 0x00000015013c7547 */ /* 0x000fea000b800000 */
[----:B------:R-:W1:Y:S01]  /*1580*/  LDCU UR15, c[0x0][0x38c] ;  /* 0x00007180ff0f77ac */ /* 0x000e620008000800 */
[----:B------:R-:W2:Y:S01]  /*1590*/  LDC R8, c[0x0][0x370] ;  /* 0x0000dc00ff087b82 */ /* 0x000ea20000000800 */
[----:B------:R-:W-:Y:S01]  /*15a0*/  PLOP3.LUT P1, PT, PT, PT, UP4, 0x80, 0x8 ;  /* 0x000000000008781c */ /* 0x000fe20003f2f048 */
[----:B------:R-:W-:Y:S01]  /*15b0*/  IMAD.MOV.U32 R15, RZ, RZ, 0x1 ;  /* 0x00000001ff0f7424 */ /* 0x000fe200078e00ff */
[----:B------:R-:W-:Y:S01]  /*15c0*/  ISETP.EQ.OR P4, PT, R9, RZ, P5 ;  /* 0x000000ff0900720c */ /* 0x000fe20002f82670 */
[----:B------:R-:W-:Y:S01]  /*15d0*/  IMAD.MOV.U32 R14, RZ, RZ, RZ ;  /* 0x000000ffff0e7224 */ /* 0x000fe200078e00ff */
[----:B------:R-:W-:Y:S02]  /*15e0*/  PLOP3.LUT P1, PT, P1, PT, PT, 0x8, 0x80 ;  /* 0x000000000080781c */ /* 0x000fe40000f2e170 */
[----:B------:R-:W-:Y:S01]  /*15f0*/  CS2R R12, SRZ ;  /* 0x00000000000c7805 */ /* 0x000fe2000001ff00 */
[----:B------:R-:W-:Y:S01]  /*1600*/  IMAD.MOV.U32 R11, RZ, RZ, 0x1 ;  /* 0x00000001ff0b7424 */ /* 0x000fe200078e00ff */
[----:B------:R-:W3:Y:S01]  /*1610*/  LDC R0, c[0x0][0x374] ;  /* 0x0000dd00ff007b82 */ /* 0x000ee20000000800 */
[----:B------:R-:W4:Y:S01]  /*1620*/  LDCU.64 UR30, c[0x0][0x348] ;  /* 0x00006900ff1e77ac */ /* 0x000f220008000a00 */
[----:B------:R-:W-:Y:S01]  /*1630*/  UMOV UR13, URZ ;  /* 0x000000ff000d7c82 */ /* 0x000fe20008000000 */
[----:B-1----:R-:W-:-:S04]  /*1640*/  UIADD3 UR6, UPT, UPT, UR15, 0x3f, URZ ;  /* 0x0000003f0f067890 */ /* 0x002fc8000fffe0ff */
[----:B------:R-:W-:-:S04]  /*1650*/  USHF.R.S32.HI UR22, URZ, 0x1f, UR6 ;  /* 0x0000001fff167899 */ /* 0x000fc80008011406 */
[----:B------:R-:W-:Y:S02]  /*1660*/  ULEA.HI UR22, UR22, UR6, URZ, 0x6 ;  /* 0x0000000616167291 */ /* 0x000fe4000f8f30ff */
[----:B------:R-:W-:Y:S02]  /*1670*/  UIADD3 UR6, UPT, UPT, UR15, -0x1, URZ ;  /* 0xffffffff0f067890 */ /* 0x000fe4000fffe0ff */
[----:B------:R-:W-:Y:S02]  /*1680*/  USHF.R.S32.HI UR22, URZ, 0x6, UR22 ;  /* 0x00000006ff167899 */ /* 0x000fe40008011416 */
[----:B------:R-:W-:Y:S02]  /*1690*/  UISETP.GE.U32.AND UP1, UPT, UR6, -0x7f, UPT ;  /* 0xffffff810600788c */ /* 0x000fe4000bf26070 */
[----:B------:R-:W-:Y:S02]  /*16a0*/  UISETP.LT.U32.AND UP0, UPT, UR22, 0x6, UPT ;  /* 0x000000061600788c */ /* 0x000fe4000bf01070 */
[----:B------:R-:W-:-:S02]  /*16b0*/  UIADD3 UR15, UPT, UPT, UR15, 0x7e, URZ ;  /* 0x0000007e0f0f7890 */ /* 0x000fc4000fffe0ff */
[----:B------:R-:W-:Y:S02]  /*16c0*/  USEL UR21, UR22, 0x6, UP0 ;  /* 0x0000000616157887 */ /* 0x000fe40008000000 */
[----:B------:R-:W-:Y:S02]  /*16d0*/  UISETP.NE.AND UP0, UPT, UR5, URZ, UPT ;  /* 0x000000ff0500728c */ /* 0x000fe4000bf05270 */
[----:B------:R-:W-:Y:S02]  /*16e0*/  UIADD3 UR6, UPT, UPT, UR21, -0x1, URZ ;  /* 0xffffffff15067890 */ /* 0x000fe4000fffe0ff */
[----:B------:R-:W-:Y:S02]  /*16f0*/  @UP1 UIADD3 UR6, UPT, UPT, UR21, URZ, URZ ;  /* 0x000000ff15061290 */ /* 0x000fe4000fffe0ff */
[----:B------:R-:W-:Y:S02]  /*1700*/  USEL UR7, UR7, 0x2, UP0 ;  /* 0x0000000207077887 */ /* 0x000fe40008000000 */
[----:B------:R-:W-:-:S02]  /*1710*/  UIADD3 UR14, UPT, UPT, UR22, -UR21, URZ ;  /* 0x80000015160e7290 */ /* 0x000fc4000fffe0ff */
[----:B--2-4-:R-:W-:-:S12]  /*1720*/  UIADD3 UR6, UPT, UPT, UR6, 0x1, URZ ;  /* 0x0000000106067890 */ /* 0x014fd8000fffe0ff */
.L_x_42:
[----:B------:R-:W-:Y:S01]  /*1730*/  UISETP.NE.AND UP0, UPT, UR37, URZ, UPT ;  /* 0x000000ff2500728c */ /* 0x000fe2000bf05270 */
[----:B------:R-:W1:Y:S08]  /*1740*/  S2UR UR37, SR_CgaCtaId ;  /* 0x00000000002579c3 */ /* 0x000e700000008800 */
[----:B------:R-:W-:Y:S05]  /*1750*/  BRA.U UP0, `(.L_x_23) ;  /* 0x0000000100347547 */ /* 0x000fea000b800000 */
[----:B------:R-:W2:Y:S01]  /*1760*/  S2R R2, SR_CgaCtaId ;  /* 0x0000000000027919 */ /* 0x000ea20000008800 */
[----:B------:R-:W-:-:S04]  /*1770*/  MOV R3, 0x400 ;  /* 0x0000040000037802 */ /* 0x000fc80000000f00 */
[----:B--2---:R-:W-:Y:S02]  /*1780*/  LEA R2, R2, R3, 0x18 ;  /* 0x0000000302027211 */ /* 0x004fe400078ec0ff */
[----:B------:R-:W-:-:S03]  /*1790*/  SHF.L.U32 R3, R11, 0x1f, RZ ;  /* 0x0000001f0b037819 */ /* 0x000fc600000006ff */
[----:B------:R-:W-:-:S04]  /*17a0*/  IMAD R2, R12, 0x8, R2 ;  /* 0x000000080c027824 */ /* 0x000fc800078e0202 */
[----:B------:R-:W2:Y:S02]  /*17b0*/  SYNCS.PHASECHK.TRANS64.TRYWAIT P0, [R2+URZ+0x120], R3 ;  /* 0x00012003020075a7 */ /* 0x000ea400080011ff */
[----:B--2---:R-:W-:Y:S05]  /*17c0*/  @!P0 BRA `(.L_x_24) ;  /* 0x0000007800888947 */ /* 0x004fea0003800000 */
.L_x_140:
[----:B------:R-:W-:Y:S01]  /*17d0*/  VIADD R12, R12, 0x1 ;  /* 0x000000010c0c7836 */ /* 0x000fe20000000000 */
[----:B------:R2:W-:Y:S04]  /*17e0*/  SYNCS.ARRIVE.TRANS64.A1T0 RZ, [R2+URZ+0x110], RZ ;  /* 0x000110ff02ff79a7 */ /* 0x0005e800081000ff */
[----:B------:R-:W-:-:S04]  /*17f0*/  ISETP.NE.AND P0, PT, R12, 0x2, PT ;  /* 0x000000020c00780c */ /* 0x000fc80003f05270 */
[----:B------:R-:W-:Y:S02]  /*1800*/  SEL R12, R12, RZ, P0 ;  /* 0x000000ff0c0c7207 */ /* 0x000fe40000000000 */
[----:B--2---:R-:W-:-:S04]  /*1810*/  SEL R2, RZ, 0x1, P0 ;  /* 0x00000001ff027807 */ /* 0x004fc80000000000 */
[----:B------:R-:W-:-:S07]  /*1820*/  LOP3.LUT R11, R11, R2, RZ, 0x3c, !PT ;  /* 0x000000020b0b7212 */ /* 0x000fce00078e3cff */
.L_x_23:
[----:B------:R-:W-:Y:S01]  /*1830*/  UMOV UR5, 0x400 ;  /* 0x0000040000057882 */ /* 0x000fe20000000000 */
[----:B------:R-:W-:Y:S01]  /*1840*/  SHF.L.U32 R2, R15, 0x1f, RZ ;  /* 0x0000001f0f027819 */ /* 0x000fe200000006ff */
[----:B-1----:R-:W-:Y:S01]  /*1850*/  ULEA UR5, UR37, UR5, 0x18 ;  /* 0x0000000525057291 */ /* 0x002fe2000f8ec0ff */
[----:B------:R-:W-:Y:S01]  /*1860*/  R2UR UR34, R21 ;  /* 0x00000000152272ca */ /* 0x000fe200000e0000 */
[----:B------:R-:W-:Y:S01]  /*1870*/  UISETP.GE.U32.AND UP0, UPT, UR15, 0x7f, UPT ;  /* 0x0000007f0f00788c */ /* 0x000fe2000bf06070 */
[----:B------:R-:W-:Y:S01]  /*1880*/  R2UR UR18, R20 ;  /* 0x00000000141272ca */ /* 0x000fe200000e0000 */
[----:B------:R-:W-:Y:S01]  /*1890*/  ULEA UR8, UR13, UR5, 0x3 ;  /* 0x000000050d087291 */ /* 0x000fe2000f8e18ff */
[----:B------:R-:W-:-:S08]  /*18a0*/  UMOV UR23, URZ ;  /* 0x000000ff00177c82 */ /* 0x000fd00008000000 */
[----:B------:R1:W2:Y:S01]  /*18b0*/  SYNCS.PHASECHK.TRANS64.TRYWAIT P0, [UR8+0x30], R2 ;  /* 0x00003002ff0075a7 */ /* 0x0002a20008001108 */
[----:B------:R-:W-:Y:S02]  /*18c0*/  USHF.L.U32 UR34, UR34, 0x7, URZ ;  /* 0x0000000722227899 */ /* 0x000fe400080006ff */
[----:B------:R-:W-:Y:S01]  /*18d0*/  USHF.L.U32 UR18, UR18, 0x7, URZ ;  /* 0x0000000712127899 */ /* 0x000fe200080006ff */
[----:B------:R-:W-:Y:S11]  /*18e0*/  BRA.U !UP0, `(.L_x_25) ;  /* 0x0000000108f47547 */ /* 0x000ff6000b800000 */
[----:B------:R-:W-:Y:S02]  /*18f0*/  UIADD3 UR26, UPT, UPT, UR34, 0x40, URZ ;  /* 0x00000040221a7890 */ /* 0x000fe4000fffe0ff */
[----:B------:R-:W-:Y:S01]  /*1900*/  UIADD3 UR10, UPT, UPT, UR18, 0x40, URZ ;  /* 0x00000040120a7890 */ /* 0x000fe2000fffe0ff */
[----:B------:R-:W-:Y:S01]  /*1910*/  UMOV UR29, URZ ;  /* 0x000000ff001d7c82 */ /* 0x000fe20008000000 */
[----:B------:R-:W-:-:S10]  /*1920*/  UMOV UR39, UR13 ;  /* 0x0000000d00277c82 */ /* 0x000fd40008000000 */
.L_x_31:
[----:B------:R-:W-:Y:S01]  /*1930*/  ULEA UR33, UR39, UR5, 0x3 ;  /* 0x0000000527217291 */ /* 0x000fe2000f8e18ff */
[----:B--2---:R-:W-:Y:S01]  /*1940*/  @!P5 MOV R3, 0x8000 ;  /* 0x000080000003d802 */ /* 0x004fe20000000f00 */
[----:B-12---:R-:W-:Y:S10]  /*1950*/  @P0 BRA `(.L_x_26) ;  /* 0x00000000000c0947 */ /* 0x006ff40003800000 */
[----:B------:R-:W-:-:S04]  /*1960*/  SHF.L.U32 R4, R15, 0x1f, RZ ;  /* 0x0000001f0f047819 */ /* 0x000fc800000006ff */
[----:B------:R-:W2:Y:S02]  /*1970*/  SYNCS.PHASECHK.TRANS64.TRYWAIT P0, [UR33+0x30], R4 ;  /* 0x00003004ff0075a7 */ /* 0x000ea40008001121 */
[----:B--2---:R-:W-:Y:S05]  /*1980*/  @!P0 BRA `(.L_x_27) ;  /* 0x00000078002c8947 */ /* 0x004fea0003800000 */
.L_x_26:
[----:B------:R2:W-:Y:S01]  /*1990*/  @!P5 SYNCS.ARRIVE.TRANS64 RZ, [UR33], R3 ;  /* 0x00000003ffffd9a7 */ /* 0x0005e20008000021 */
[----:B------:R-:W-:-:S04]  /*19a0*/  ULOP3.LUT UR8, UR7, 0x2, URZ, 0xfc, !UPT ;  /* 0x0000000207087892 */ /* 0x000fc8000f8efcff */
[----:B------:R-:W-:-:S09]  /*19b0*/  UISETP.NE.AND UP0, UPT, UR8, 0x2, UPT ;  /* 0x000000020800788c */ /* 0x000fd2000bf05270 */
[----:B------:R-:W-:Y:S05]  /*19c0*/  BRA.U UP0, `(.L_x_28) ;  /* 0x0000000100047547 */ /* 0x000fea000b800000 */
[----:B------:R-:W-:Y:S05]  /*19d0*/  BPT.TRAP 0x1 ;  /* 0x000000040000795c */ /* 0x000fea0000300000 */
.L_x_28:
[----:B------:R-:W-:Y:S04]  /*19e0*/  BSSY.RECONVERGENT B0, `(.L_x_29) ;  /* 0x0000003000007945 */ /* 0x000fe80003800200 */
[----:B------:R-:W-:Y:S05]  /*19f0*/  @P4 BRA `(.L_x_30) ;  /* 0x0000000000044947 */ /* 0x000fea0003800000 */
[----:B------:R-:W-:Y:S05]  /*1a00*/  BPT.TRAP 0x1 ;  /* 0x000000040000795c */ /* 0x000fea0000300000 */
.L_x_30:
[----:B------:R-:W-:Y:S05]  /*1a10*/  BSYNC.RECONVERGENT B0 ;  /* 0x0000000000007941 */ /* 0x000fea0003800200 */
.L_x_29:
[----:B------:R-:W-:Y:S02]  /*1a20*/  UIADD3 UR13, UPT, UPT, UR39, 0x1, URZ ;  /* 0x00000001270d7890 */ /* 0x000fe4000fffe0ff */
[----:B------:R-:W-:Y:S02]  /*1a30*/  UIADD3 UR44, UP1, UPT, UR30, 0x80, URZ ;  /* 0x000000801e2c7890 */ /* 0x000fe4000ff3e0ff */
[----:B------:R-:W-:Y:S02]  /*1a40*/  UISETP.NE.AND UP0, UPT, UR13, 0x6, UPT ;  /* 0x000000060d00788c */ /* 0x000fe4000bf05270 */
[----:B------:R-:W-:Y:S02]  /*1a50*/  USHF.L.U32 UR19, UR29, 0x6, URZ ;  /* 0x000000061d137899 */ /* 0x000fe400080006ff */
[----:B------:R-:W-:Y:S02]  /*1a60*/  USEL UR9, URZ, 0x1, UP0 ;  /* 0x00000001ff097887 */ /* 0x000fe40008000000 */
[----:B------:R-:W-:-:S02]  /*1a70*/  USEL UR13, UR13, URZ, UP0 ;  /* 0x000000ff0d0d7287 */ /* 0x000fc40008000000 */
[----:B------:R-:W-:Y:S02]  /*1a80*/  UIADD3 UR42, UP0, UPT, UR30, 0x180, URZ ;  /* 0x000001801e2a7890 */ /* 0x000fe4000ff1e0ff */
[----:B------:R-:W-:Y:S01]  /*1a90*/  ULEA UR8, UR13, UR5, 0x3 ;  /* 0x000000050d087291 */ /* 0x000fe2000f8e18ff */
[----:B------:R-:W-:Y:S01]  /*1aa0*/  LOP3.LUT R15, R15, UR9, RZ, 0x3c, !PT ;  /* 0x000000090f0f7c12 */ /* 0x000fe2000f8e3cff */
[----:B------:R-:W-:Y:S02]  /*1ab0*/  UIADD3.X UR45, UPT, UPT, URZ, UR31, URZ, UP1, !UPT ;  /* 0x0000001fff2d7290 */ /* 0x000fe40008ffe4ff */
[----:B------:R-:W-:Y:S01]  /*1ac0*/  ULEA.HI UR35, UR4, UR19, URZ, 0x1a ;  /* 0x0000001304237291 */ /* 0x000fe2000f8fd0ff */
[----:B-1----:R-:W-:Y:S01]  /*1ad0*/  SHF.L.U32 R2, R15, 0x1f, RZ ;  /* 0x0000001f0f027819 */ /* 0x002fe200000006ff */
[----:B------:R-:W-:Y:S01]  /*1ae0*/  UIADD3.X UR43, UPT, UPT, URZ, UR31, URZ, UP0, !UPT ;  /* 0x0000001fff2b7290 */ /* 0x000fe200087fe4ff */
[----:B------:R-:W-:Y:S02]  /*1af0*/  UMOV UR38, 0x30000 ;  /* 0x0003000000267882 */ /* 0x000fe40000000000 */
[----:B------:R4:W1:Y:S01]  /*1b00*/  SYNCS.PHASECHK.TRANS64.TRYWAIT P0, [UR8+0x30], R2 ;  /* 0x00003002ff0075a7 */ /* 0x0008620008001108 */
[----:B------:R-:W-:Y:S01]  /*1b10*/  USHF.L.U32 UR8, UR39, 0xe, URZ ;  /* 0x0000000e27087899 */ /* 0x000fe200080006ff */
[----:B------:R-:W-:Y:S01]  /*1b20*/  UMOV UR40, 0x0 ;  /* 0x0000000000287882 */ /* 0x000fe20000000000 */
[----:B------:R-:W-:-:S02]  /*1b30*/  UMOV UR41, 0x10000000 ;  /* 0x1000000000297882 */ /* 0x000fc40000000000 */
[----:B------:R-:W-:Y:S02]  /*1b40*/  ULEA UR24, UR4, UR8, 0x1 ;  /* 0x0000000804187291 */ /* 0x000fe4000f8e08ff */
[----:B------:R-:W-:Y:S02]  /*1b50*/  UIADD3 UR8, UPT, UPT, UR5, UR8, URZ ;  /* 0x0000000805087290 */ /* 0x000fe4000fffe0ff */
[----:B------:R-:W-:Y:S02]  /*1b60*/  UIADD3 UR24, UPT, UPT, UR5, UR24, URZ ;  /* 0x0000001805187290 */ /* 0x000fe4000fffe0ff */
[----:B------:R-:W-:Y:S02]  /*1b70*/  UIADD3 UR16, UPT, UPT, UR8, 0x20400, URZ ;  /* 0x0002040008107890 */ /* 0x000fe4000fffe0ff */
[----:B------:R-:W-:Y:S02]  /*1b80*/  UIADD3 UR32, UPT, UPT, UR24, 0x8400, URZ ;  /* 0x0000840018207890 */ /* 0x000fe4000fffe0ff */
[----:B------:R-:W-:-:S02]  /*1b90*/  UIADD3 UR24, UPT, UPT, UR24, 0xa400, URZ ;  /* 0x0000a40018187890 */ /* 0x000fc4000fffe0ff */
[----:B------:R-:W-:Y:S01]  /*1ba0*/  UIADD3 UR8, UPT, UPT, UR8, 0x22400, URZ ;  /* 0x0002240008087890 */ /* 0x000fe2000fffe0ff */
[----:B------:R-:W-:Y:S01]  /*1bb0*/  UMOV UR25, UR33 ;  /* 0x0000002100197c82 */ /* 0x000fe20008000000 */
[----:B------:R-:W-:Y:S01]  /*1bc0*/  UMOV UR28, UR36 ;  /* 0x00000024001c7c82 */ /* 0x000fe20008000000 */
[----:B------:R-:W-:Y:S01]  /*1bd0*/  UMOV UR27, UR35 ;  /* 0x00000023001b7c82 */ /* 0x000fe20008000000 */
[----:B------:R-:W-:Y:S01]  /*1be0*/  UMOV UR17, UR33 ;  /* 0x0000002100117c82 */ /* 0x000fe20008000000 */
[----:B------:R-:W-:Y:S01]  /*1bf0*/  UMOV UR20, UR36 ;  /* 0x0000002400147c82 */ /* 0x000fe20008000000 */
[----:B------:R4:W-:Y:S01]  /*1c00*/  UTMALDG.3D.MULTICAST [UR32], [UR44], UR38, desc[UR40] ;  /* 0x000028202c0073b4 */ /* 0x0009e20008011826 */
[----:B------:R-:W-:Y:S01]  /*1c10*/  UMOV UR12, UR36 ;  /* 0x00000024000c7c82 */ /* 0x000fe20008000000 */
[----:B------:R-:W-:Y:S01]  /*1c20*/  UMOV UR9, UR33 ;  /* 0x0000002100097c82 */ /* 0x000fe20008000000 */
[----:B------:R-:W-:Y:S01]  /*1c30*/  UMOV UR11, UR19 ;  /* 0x00000013000b7c82 */ /* 0x000fe20008000000 */
[----:B------:R-:W-:Y:S01]  /*1c40*/  UIADD3 UR29, UPT, UPT, UR29, 0x1, URZ ;  /* 0x000000011d1d7890 */ /* 0x000fe2000fffe0ff */
[----:B------:R-:W-:Y:S01]  /*1c50*/  UMOV UR23, UR6 ;  /* 0x0000000600177c82 */ /* 0x000fe20008000000 */
[----:B------:R-:W-:Y:S01]  /*1c60*/  UMOV UR39, UR13 ;  /* 0x0000000d00277c82 */ /* 0x000fe20008000000 */
[----:B------:R4:W-:Y:S01]  /*1c70*/  UTMALDG.3D.MULTICAST [UR24], [UR44], UR38, desc[UR40] ;  /* 0x000028182c0073b4 */ /* 0x0009e20008011826 */
[----:B------:R-:W-:Y:S01]  /*1c80*/  UISETP.NE.AND UP0, UPT, UR29, UR6, UPT ;  /* 0x000000061d00728c */ /* 0x000fe2000bf05270 */
[----:B------:R4:W-:Y:S01]  /*1c90*/  UTMALDG.3D [UR16], [UR42], desc[UR40] ;  /* 0x000028102a0075b4 */ /* 0x0009e20008011000 */
[----:B------:R4:W-:Y:S07]  /*1ca0*/  UTMALDG.3D [UR8], [UR42], desc[UR40] ;  /* 0x000028082a0075b4 */ /* 0x0009ee0008011000 */
[----:B----4-:R-:W-:Y:S05]  /*1cb0*/  BRA.U UP0, `(.L_x_31) ;  /* 0xfffffffd001c7547 */ /* 0x010fea000b83ffff */
.L_x_25:
[----:B------:R-:W-:Y:S01]  /*1cc0*/  ULEA UR8, UR13, UR5, 0x3 ;  /* 0x000000050d087291 */ /* 0x000fe2000f8e18ff */
[----:B-1----:R-:W-:Y:S01]  /*1cd0*/  SHF.L.U32 R2, R15, 0x1f, RZ ;  /* 0x0000001f0f027819 */ /* 0x002fe200000006ff */
[----:B------:R-:W-:Y:S01]  /*1ce0*/  @!P1 SYNCS.ARRIVE.TRANS64.A1T0 RZ, [UR5+0xa8], RZ ;  /* 0x0000a8ffffff99a7 */ /* 0x000fe20008100005 */
[----:B------:R-:W-:-:S06]  /*1cf0*/  UISETP.GT.AND UP0, UPT, UR22, UR21, UPT ;  /* 0x000000151600728c */ /* 0x000fcc000bf04270 */
[----:B--2---:R1:W2:Y:S03]  /*1d00*/  SYNCS.PHASECHK.TRANS64.TRYWAIT P0, [UR8+0x30], R2 ;  /* 0x00003002ff0075a7 */ /* 0x0042a60008001108 */
[----:B------:R-:W-:Y:S05]  /*1d10*/  BRA.U !UP0, `(.L_x_32) ;  /* 0x0000000108f07547 */ /* 0x000fea000b800000 */
[----:B------:R-:W-:Y:S02]  /*1d20*/  UIADD3 UR38, UPT, UPT, UR14, UR23, URZ ;  /* 0x000000170e267290 */ /* 0x000fe4000fffe0ff */
[----:B------:R-:W-:Y:S02]  /*1d30*/  UIADD3 UR26, UPT, UPT, UR34, 0x40, URZ ;  /* 0x00000040221a7890 */ /* 0x000fe4000fffe0ff */
[----:B------:R-:W-:Y:S01]  /*1d40*/  UIADD3 UR10, UPT, UPT, UR18, 0x40, URZ ;  /* 0x00000040120a7890 */ /* 0x000fe2000fffe0ff */
[----:B------:R-:W-:-:S11]  /*1d50*/  UMOV UR39, UR13 ;  /* 0x0000000d00277c82 */ /* 0x000fd60008000000 */
.L_x_38:
[----:B------:R-:W-:Y:S01]  /*1d60*/  ULEA UR33, UR39, UR5, 0x3 ;  /* 0x0000000527217291 */ /* 0x000fe2000f8e18ff */
[----:B--2---:R-:W-:Y:S01]  /*1d70*/  @!P5 MOV R3, 0x8000 ;  /* 0x000080000003d802 */ /* 0x004fe20000000f00 */
[----:B-12---:R-:W-:Y:S10]  /*1d80*/  @P0 BRA `(.L_x_33) ;  /* 0x00000000000c0947 */ /* 0x006ff40003800000 */
[----:B------:R-:W-:-:S04]  /*1d90*/  SHF.L.U32 R4, R15, 0x1f, RZ ;  /* 0x0000001f0f047819 */ /* 0x000fc800000006ff */
[----:B------:R-:W2:Y:S02]  /*1da0*/  SYNCS.PHASECHK.TRANS64.TRYWAIT P0, [UR33+0x30], R4 ;  /* 0x00003004ff0075a7 */ /* 0x000ea40008001121 */
[----:B--2---:R-:W-:Y:S05]  /*1db0*/  @!P0 BRA `(.L_x_34) ;  /* 0x0000007400388947 */ /* 0x004fea0003800000 */
.L_x_33:
[----:B------:R2:W-:Y:S01]  /*1dc0*/  @!P5 SYNCS.ARRIVE.TRANS64 RZ, [UR33], R3 ;  /* 0x00000003ffffd9a7 */ /* 0x0005e20008000021 */
[----:B------:R-:W-:-:S04]  /*1dd0*/  ULOP3.LUT UR8, UR7, 0x2, URZ, 0xfc, !UPT ;  /* 0x0000000207087892 */ /* 0x000fc8000f8efcff */
[----:B------:R-:W-:-:S09]  /*1de0*/  UISETP.NE.AND UP0, UPT, UR8, 0x2, UPT ;  /* 0x000000020800788c */ /* 0x000fd2000bf05270 */
[----:B------:R-:W-:Y:S05]  /*1df0*/  BRA.U UP0, `(.L_x_35) ;  /* 0x0000000100047547 */ /* 0x000fea000b800000 */
[----:B------:R-:W-:Y:S05]  /*1e00*/  BPT.TRAP 0x1 ;  /* 0x000000040000795c */ /* 0x000fea0000300000 */
.L_x_35:
[----:B------:R-:W-:Y:S04]  /*1e10*/  BSSY.RECONVERGENT B0, `(.L_x_36) ;  /* 0x0000003000007945 */ /* 0x000fe80003800200 */
[----:B------:R-:W-:Y:S05]  /*1e20*/  @P4 BRA `(.L_x_37) ;  /* 0x0000000000044947 */ /* 0x000fea0003800000 */
[----:B------:R-:W-:Y:S05]  /*1e30*/  BPT.TRAP 0x1 ;  /* 0x000000040000795c */ /* 0x000fea0000300000 */
.L_x_37:
[----:B------:R-:W-:Y:S05]  /*1e40*/  BSYNC.RECONVERGENT B0 ;  /* 0x0000000000007941 */ /* 0x000fea0003800200 */
.L_x_36:
        /* <DEDUP_REMOVED lines=36> */
[----:B------:R4:W-:Y:S02]  /*2090*/  UTMALDG.3D.MULTICAST [UR24], [UR44], UR29, desc[UR40] ;  /* 0x000028182c0073b4 */ /* 0x0009e4000801181d */
[----:B------:R-:W-:Y:S01]  /*20a0*/  UISETP.NE.AND UP0, UPT, UR23, UR38, UPT ;  /* 0x000000261700728c */ /* 0x000fe2000bf05270 */
[----:B------:R4:W-:Y:S01]  /*20b0*/  UTMALDG.3D [UR16], [UR42], desc[UR40] ;  /* 0x000028102a0075b4 */ /* 0x0009e20008011000 */
[----:B------:R4:W-:Y:S07]  /*20c0*/  UTMALDG.3D [UR8], [UR42], desc[UR40] ;  /* 0x000028082a0075b4 */ /* 0x0009ee0008011000 */
[----:B----4-:R-:W-:Y:S05]  /*20d0*/  BRA.U UP0, `(.L_x_38) ;  /* 0xfffffffd00207547 */ /* 0x010fea000b83ffff */
.L_x_32:
[C---:B-1----:R-:W-:Y:S01]  /*20e0*/  LEA R2, R14.reuse, UR5, 0x3 ;  /* 0x000000050e027c11 */ /* 0x042fe2000f8e18ff */
[----:B------:R-:W-:Y:S01]  /*20f0*/  NOP ;  /* 0x0000000000007918 */ /* 0x000fe20000000000 */
[----:B--2---:R-:W-:Y:S02]  /*2100*/  SHF.L.U32 R3, R13, 0x1f, RZ ;  /* 0x0000001f0d037819 */ /* 0x004fe400000006ff */
[----:B------:R-:W-:Y:S02]  /*2110*/  LEA R4, R14, UR5, 0x4 ;  /* 0x000000050e047c11 */ /* 0x000fe4000f8e20ff */
[----:B------:R-:W1:Y:S02]  /*2120*/  SYNCS.PHASECHK.TRANS64.TRYWAIT P0, [R2+URZ+0xb0], R3 ;  /* 0x0000b003020075a7 */ /* 0x000e6400080011ff */
[----:B-1----:R-:W-:Y:S05]  /*2130*/  @!P0 BRA `(.L_x_39) ;  /* 0x0000007000708947 */ /* 0x002fea0003800000 */
.L_x_143:
[----:B------:R-:W2:Y:S01]  /*2140*/  LDS.128 R4, [R4+0x140] ;  /* 0x0001400004047984 */ /* 0x000ea20000000c00 */
[----:B------:R-:W-:Y:S01]  /*2150*/  ISETP.GE.AND P0, PT, R40, 0x1, PT ;  /* 0x000000012800780c */ /* 0x000fe20003f06270 */
[----:B-1----:R-:W-:Y:S01]  /*2160*/  VIADD R2, R2, 0xc0 ;  /* 0x000000c002027836 */ /* 0x002fe20000000000 */
[----:B------:R-:W-:Y:S01]  /*2170*/  @!PT LDS RZ, [RZ] ;  /* 0x00000000fffff984 */ /* 0x000fe20000000800 */
[----:B------:R-:W-:Y:S01]  /*2180*/  @!PT LDS RZ, [RZ] ;  /* 0x00000000fffff984 */ /* 0x000fe20000000800 */
[----:B------:R-:W-:Y:S01]  /*2190*/  @!PT LDS RZ, [RZ] ;  /* 0x00000000fffff984 */ /* 0x000fe20000000800 */
[----:B------:R-:W-:Y:S01]  /*21a0*/  @!PT LDS RZ, [RZ] ;  /* 0x00000000fffff984 */ /* 0x000fe20000000800 */
[----:B------:R1:W-:Y:S06]  /*21b0*/  MEMBAR.ALL.CTA ;  /* 0x0000000000007992 */ /* 0x0003ec0000008000 */
[----:B-1----:R-:W1:Y:S01]  /*21c0*/  FENCE.VIEW.ASYNC.S ;  /* 0x00000000000073c6 */ /* 0x002e620000000000 */
[----:B------:R-:W-:-:S04]  /*21d0*/  PRMT R2, RZ, 0x654, R2 ;  /* 0x00000654ff027816 */ /* 0x000fc80000000002 */
[----:B-1----:R1:W-:Y:S01]  /*21e0*/  SYNCS.ARRIVE.TRANS64.RED.A1T0 RZ, [R2+URZ], RZ ;  /* 0x000000ff02ff79a7 */ /* 0x0023e200081004ff */
[----:B--2---:R-:W-:-:S13]  /*21f0*/  LOP3.LUT P2, RZ, R6, 0x1, RZ, 0xc0, !PT ;  /* 0x0000000106ff7812 */ /* 0x004fda000784c0ff */
[----:B------:R-:W-:Y:S01]  /*2200*/  @P2 SHF.R.U32.HI R3, RZ, 0x10, R5 ;  /* 0x00000010ff032819 */ /* 0x000fe20000011605 */
[----:B------:R-:W-:Y:S01]  /*2210*/  VOTEU.ANY UP0, P2 ;  /* 0x0000000000ff7886 */ /* 0x000fe20001000100 */
[----:B------:R-:W-:Y:S02]  /*2220*/  @P2 MOV R10, R4 ;  /* 0x00000004000a2202 */ /* 0x000fe40000000f00 */
[----:B------:R-:W-:Y:S02]  /*2230*/  @P2 R2UR.BROADCAST UR8, R3 ;  /* 0x00000000030822ca */ /* 0x000fe400008e0000 */
[----:B------:R-:W-:-:S11]  /*2240*/  @P2 LOP3.LUT R9, R5, 0xffff, RZ, 0xc0, !PT ;  /* 0x0000ffff05092812 */ /* 0x000fd600078ec0ff */
[----:B------:R-:W-:Y:S01]  /*2250*/  @UP0 UMOV UR36, UR8 ;  /* 0x0000000800240c82 */ /* 0x000fe20008000000 */
[----:B-1----:R-:W-:Y:S05]  /*2260*/  @!P0 BRA `(.L_x_40) ;  /* 0x0000000000b88947 */ /* 0x002fea0003800000 */
[----:B------:R-:W3:Y:S01]  /*2270*/  LDC.64 R4, c[0x0][0xb18] ;  /* 0x0002c600ff047b82 */ /* 0x000ee20000000a00 */
[----:B------:R-:W-:-:S07]  /*2280*/  ISETP.NE.AND P3, PT, R40, 0x1, PT ;  /* 0x000000012800780c */ /* 0x000fce0003f65270 */
[----:B------:R-:W1:Y:S08]  /*2290*/  LDC.64 R6, c[0x0][0xb10] ;  /* 0x0002c400ff067b82 */ /* 0x000e700000000a00 */
[----:B------:R-:W2:Y:S08]  /*22a0*/  LDC R16, c[0x0][0xb20] ;  /* 0x0002c800ff107b82 */ /* 0x000eb00000000800 */
[----:B------:R-:W4:Y:S01]  /*22b0*/  LDC R17, c[0x0][0xb0c] ;  /* 0x0002c300ff117b82 */ /* 0x000f220000000800 */
[----:B---3--:R-:W-:Y:S01]  /*22c0*/  IMAD.HI.U32 R19, R0, R5, RZ ;  /* 0x0000000500137227 */ /* 0x008fe200078e00ff */
[----:B------:R-:W-:-:S03]  /*22d0*/  ISETP.NE.AND P0, PT, R4, 0x1, PT ;  /* 0x000000010400780c */ /* 0x000fc60003f05270 */
[----:B------:R-:W-:-:S03]  /*22e0*/  IMAD.HI.U32 R5, R9, R5, RZ ;  /* 0x0000000509057227 */ /* 0x000fc600078e00ff */
[----:B------:R-:W3:Y:S01]  /*22f0*/  LDC.64 R2, c[0x0][0xb28] ;  /* 0x0002ca00ff027b82 */ /* 0x000ee20000000a00 */
[----:B-1----:R-:W-:-:S04]  /*2300*/  IMAD.HI.U32 R20, R8, R6, RZ ;  /* 0x0000000608147227 */ /* 0x002fc800078e00ff */
[----:B------:R-:W-:Y:S01]  /*2310*/  IMAD.HI.U32 R21, R10, R6, RZ ;  /* 0x000000060a157227 */ /* 0x000fe200078e00ff */
[----:B------:R-:W-:Y:S02]  /*2320*/  SHF.R.U32.HI R20, RZ, R7, R20 ;  /* 0x00000007ff147219 */ /* 0x000fe40000011614 */
[-C--:B--2---:R-:W-:Y:S02]  /*2330*/  SHF.R.U32.HI R19, RZ, R16.reuse, R19 ;  /* 0x00000010ff137219 */ /* 0x084fe40000011613 */
[----:B------:R-:W-:Y:S02]  /*2340*/  SHF.R.U32.HI R5, RZ, R16, R5 ;  /* 0x00000010ff057219 */ /* 0x000fe40000011605 */
[----:B------:R-:W-:Y:S02]  /*2350*/  SEL R19, R0, R19, !P0 ;  /* 0x0000001300137207 */ /* 0x000fe40004000000 */
[----:B------:R-:W-:Y:S02]  /*2360*/  SHF.R.U32.HI R21, RZ, R7, R21 ;  /* 0x00000007ff157219 */ /* 0x000fe40000011615 */
[----:B----4-:R-:W-:-:S02]  /*2370*/  ISETP.NE.AND P1, PT, R17, 0x1, PT ;  /* 0x000000011100780c */ /* 0x010fc40003f25270 */
[----:B------:R-:W-:Y:S02]  /*2380*/  SEL R5, R9, R5, !P0 ;  /* 0x0000000509057207 */ /* 0x000fe40004000000 */
[----:B------:R-:W-:Y:S02]  /*2390*/  SEL R20, R8, R20, !P1 ;  /* 0x0000001408147207 */ /* 0x000fe40004800000 */
[----:B------:R-:W-:Y:S01]  /*23a0*/  SEL R21, R10, R21, !P1 ;  /* 0x000000150a157207 */ /* 0x000fe20004800000 */
[----:B---3--:R-:W-:-:S04]  /*23b0*/  IMAD.HI.U32 R18, R19, R2, RZ ;  /* 0x0000000213127227 */ /* 0x008fc800078e00ff */
        /* <DEDUP_REMOVED lines=10> */
[----:B------:R-:W-:-:S04]  /*2460*/  @!P0 IMAD.HI.U32 R7, R21, R2, RZ ;  /* 0x0000000215078227 */ /* 0x000fc800078e00ff */
[----:B------:R-:W-:Y:S01]  /*2470*/  IMAD.MOV R2, RZ, RZ, -R6 ;  /* 0x000000ffff027224 */ /* 0x000fe200078e0a06 */
[----:B------:R-:W-:Y:S02]  /*2480*/  @!P0 SHF.R.U32.HI R3, RZ, R3, R7 ;  /* 0x00000003ff038219 */ /* 0x000fe40000011607 */
[----:B------:R-:W-:Y:S01]  /*2490*/  IADD3 R7, PT, PT, -R5, RZ, RZ ;  /* 0x000000ff05077210 */ /* 0x000fe20007ffe1ff */
[----:B------:R-:W-:Y:S01]  /*24a0*/  IMAD R2, R40, R2, R5 ;  /* 0x0000000228027224 */ /* 0x000fe200078e0205 */
        /* <DEDUP_REMOVED lines=10> */
.L_x_40:
[----:B------:R-:W1:Y:S02]  /*2550*/  LDCU UR8, c[0x0][0xb30] ;  /* 0x00016600ff0877ac */ /* 0x000e640008000800 */
[----:B-1----:R-:W-:-:S09]  /*2560*/  UISETP.NE.AND UP0, UPT, UR8, 0x1, UPT ;  /* 0x000000010800788c */ /* 0x002fd2000bf05270 */
[----:B------:R-:W-:Y:S05]  /*2570*/  BRA.U UP0, `(.L_x_41) ;  /* 0x0000000100407547 */ /* 0x000fea000b800000 */
[----:B------:R-:W1:Y:S08]  /*2580*/  LDC.64 R4, c[0x0][0xb10] ;  /* 0x0002c400ff047b82 */ /* 0x000e700000000a00 */
[----:B------:R-:W2:Y:S08]  /*2590*/  LDC.64 R2, c[0x0][0xb18] ;  /* 0x0002c600ff027b82 */ /* 0x000eb00000000a00 */
[----:B------:R-:W4:Y:S08]  /*25a0*/  LDC R6, c[0x0][0xb20] ;  /* 0x0002c800ff067b82 */ /* 0x000f300000000800 */
[----:B------:R-:W3:Y:S01]  /*25b0*/  LDC R7, c[0x0][0xb0c] ;  /* 0x0002c300ff077b82 */ /* 0x000ee20000000800 */
[----:B-1----:R-:W-:-:S05]  /*25c0*/  IMAD.HI.U32 R4, R10, R4, RZ ;  /* 0x000000040a047227 */ /* 0x002fca00078e00ff */
[----:B------:R-:W-:Y:S01]  /*25d0*/  SHF.R.U32.HI R4, RZ, R5, R4 ;  /* 0x00000005ff047219 */ /* 0x000fe20000011604 */
[----:B--2---:R-:W-:Y:S01]  /*25e0*/  IMAD.HI.U32 R3, R9, R3, RZ ;  /* 0x0000000309037227 */ /* 0x004fe200078e00ff */
[----:B------:R-:W-:-:S04]  /*25f0*/  ISETP.NE.AND P0, PT, R2, 0x1, PT ;  /* 0x000000010200780c */ /* 0x000fc80003f05270 */
[----:B----4-:R-:W-:-:S04]  /*2600*/  SHF.R.U32.HI R3, RZ, R6, R3 ;  /* 0x00000006ff037219 */ /* 0x010fc80000011603 */
[----:B------:R-:W-:Y:S02]  /*2610*/  SEL R3, R9, R3, !P0 ;  /* 0x0000000309037207 */ /* 0x000fe40004000000 */
[----:B---3--:R-:W-:-:S04]  /*2620*/  ISETP.NE.AND P1, PT, R7, 0x1, PT ;  /* 0x000000010700780c */ /* 0x008fc80003f25270 */
[----:B------:R-:W-:-:S05]  /*2630*/  SEL R4, R10, R4, !P1 ;  /* 0x000000040a047207 */ /* 0x000fca0004800000 */
[----:B------:R-:W-:Y:S02]  /*2640*/  IMAD.IADD R5, R3, 0x1, -R4 ;  /* 0x0000000103057824 */ /* 0x000fe400078e0a04 */
[----:B------:R-:W-:Y:S02]  /*2650*/  IMAD.IADD R3, R4, 0x1, -R3 ;  /* 0x0000000104037824 */ /* 0x000fe400078e0a03 */
[----:B------:R-:W-:Y:S02]  /*2660*/  IMAD R10, R5, R7, R10 ;  /* 0x00000007050a7224 */ /* 0x000fe400078e020a */
[----:B------:R-:W-:-:S07]  /*2670*/  IMAD R9, R3, R2, R9 ;  /* 0x0000000203097224 */ /* 0x000fce00078e0209 */
.L_x_41:
[----:B------:R-:W-:Y:S01]  /*2680*/  VIADD R14, R14, 0x1 ;  /* 0x000000010e0e7836 */ /* 0x000fe20000000000 */
[----:B------:R-:W-:Y:S01]  /*2690*/  PLOP3.LUT P1, PT, PT, PT, PT, 0x80, 0x8 ;  /* 0x000000000008781c */ /* 0x000fe20003f2f070 */
[----:B------:R-:W-:Y:S02]  /*26a0*/  IMAD.IADD R21, R10, 0x1, R87 ;  /* 0x000000010a157824 */ /* 0x000fe400078e0257 */
[----:B------:R-:W-:Y:S01]  /*26b0*/  IMAD.IADD R20, R9, 0x1, R86 ;  /* 0x0000000109147824 */ /* 0x000fe200078e0256 */
[----:B------:R-:W-:-:S04]  /*26c0*/  ISETP.NE.AND P0, PT, R14, 0x2, PT ;  /* 0x000000020e00780c */ /* 0x000fc80003f05270 */
[----:B------:R-:W-:Y:S02]  /*26d0*/  SEL R2, RZ, 0x1, P0 ;  /* 0x00000001ff027807 */ /* 0x000fe40000000000 */
[----:B------:R-:W-:Y:S02]  /*26e0*/  SEL R14, R14, RZ, P0 ;  /* 0x000000ff0e0e7207 */ /* 0x000fe40000000000 */
[----:B------:R-:W-:Y:S01]  /*26f0*/  LOP3.LUT R13, R13, R2, RZ, 0x3c, !PT ;  /* 0x000000020d0d7212 */ /* 0x000fe200078e3cff */
[----:B------:R-:W-:Y:S06]  /*2700*/  @P2 BRA `(.L_x_42) ;  /* 0xfffffff000082947 */ /* 0x000fec000383ffff */
[----:B------:R-:W-:Y:S01]  /*2710*/  UIADD3 UR5, UPT, UPT, UR5, 0x30, URZ ;  /* 0x0000003005057890 */ /* 0x000fe2000fffe0ff */
[----:B------:R-:W-:-:S03]  /*2720*/  SHF.L.U32 R2, R15, 0x1f, RZ ;  /* 0x0000001f0f027819 */ /* 0x000fc600000006ff */
[----:B------:R-:W-:-:S09]  /*2730*/  ULEA UR4, UR13, UR5, 0x3 ;  /* 0x000000050d047291 */ /* 0x000fd2000f8e18ff */
[----:B------:R-:W1:Y:S02]  /*2740*/  SYNCS.PHASECHK.TRANS64.TRYWAIT P0, [UR4], R2 ;  /* 0x00000002ff0075a7 */ /* 0x000e640008001104 */
[----:B-1----:R-:W-:Y:S05]  /*2750*/  @!P0 BRA `(.L_x_43) ;  /* 0x0000006800fc8947 */ /* 0x002fea0003800000 */
.L_x_145:
[----:B------:R-:W-:-:S04]  /*2760*/  UIADD3 UR6, UPT, UPT, UR13, 0x1, URZ ;  /* 0x000000010d067890 */ /* 0x000fc8000fffe0ff */
[----:B------:R-:W-:-:S04]  /*2770*/  UISETP.NE.AND UP0, UPT, UR6, 0x6, UPT ;  /* 0x000000060600788c */ /* 0x000fc8000bf05270 */
[----:B------:R-:W-:Y:S02]  /*2780*/  USEL UR7, URZ, 0x1, UP0 ;  /* 0x00000001ff077887 */ /* 0x000fe40008000000 */
[----:B------:R-:W-:-:S04]  /*2790*/  USEL UR6, UR6, URZ, UP0 ;  /* 0x000000ff06067287 */ /* 0x000fc80008000000 */
[----:B------:R-:W-:Y:S01]  /*27a0*/  ULEA UR4, UR6, UR5, 0x3 ;  /* 0x0000000506047291 */ /* 0x000fe2000f8e18ff */
[----:B-1----:R-:W-:-:S04]  /*27b0*/  LOP3.LUT R2, R15, UR7, RZ, 0x3c, !PT ;  /* 0x000000070f027c12 */ /* 0x002fc8000f8e3cff */
[----:B------:R-:W-:-:S04]  /*27c0*/  SHF.L.U32 R3, R2, 0x1f, RZ ;  /* 0x0000001f02037819 */ /* 0x000fc800000006ff */
[----:B------:R-:W1:Y:S02]  /*27d0*/  SYNCS.PHASECHK.TRANS64.TRYWAIT P0, [UR4], R3 ;  /* 0x00000003ff0075a7 */ /* 0x000e640008001104 */
[----:B-1----:R-:W-:Y:S05]  /*27e0*/  @!P0 BRA `(.L_x_44) ;  /* 0x0000006800f08947 */ /* 0x002fea0003800000 */
.L_x_147:
[----:B------:R-:W-:-:S04]  /*27f0*/  UIADD3 UR6, UPT, UPT, UR6, 0x1, URZ ;  /* 0x0000000106067890 */ /* 0x000fc8000fffe0ff */
[----:B------:R-:W-:-:S04]  /*2800*/  UISETP.NE.AND UP0, UPT, UR6, 0x6, UPT ;  /* 0x000000060600788c */ /* 0x000fc8000bf05270 */
[----:B------:R-:W-:Y:S02]  /*2810*/  USEL UR7, URZ, 0x1, UP0 ;  /* 0x00000001ff077887 */ /* 0x000fe40008000000 */
[----:B------:R-:W-:-:S04]  /*2820*/  USEL UR6, UR6, URZ, UP0 ;  /* 0x000000ff06067287 */ /* 0x000fc80008000000 */
[----:B------:R-:W-:Y:S01]  /*2830*/  ULEA UR4, UR6, UR5, 0x3 ;  /* 0x0000000506047291 */ /* 0x000fe2000f8e18ff */
[----:B------:R-:W-:-:S04]  /*2840*/  LOP3.LUT R2, R2, UR7, RZ, 0x3c, !PT ;  /* 0x0000000702027c12 */ /* 0x000fc8000f8e3cff */
[----:B-1----:R-:W-:-:S04]  /*2850*/  SHF.L.U32 R3, R2, 0x1f, RZ ;  /* 0x0000001f02037819 */ /* 0x002fc800000006ff */
[----:B------:R-:W1:Y:S02]  /*2860*/  SYNCS.PHASECHK.TRANS64.TRYWAIT P0, [UR4], R3 ;  /* 0x00000003ff0075a7 */ /* 0x000e640008001104 */
[----:B-1----:R-:W-:Y:S05]  /*2870*/  @!P0 BRA `(.L_x_45) ;  /* 0x0000006800e48947 */ /* 0x002fea0003800000 */
.L_x_149:
        /* <DEDUP_REMOVED lines=9> */
.L_x_151:
        /* <DEDUP_REMOVED lines=9> */
.L_x_153:
[----:B------:R-:W-:-:S04]  /*29a0*/  UIADD3 UR6, UPT, UPT, UR6, 0x1, URZ ;  /* 0x0000000106067890 */ /* 0x000fc8000fffe0ff */
[----:B------:R-:W-:-:S04]  /*29b0*/  UISETP.NE.AND UP0, UPT, UR6, 0x6, UPT ;  /* 0x000000060600788c */ /* 0x000fc8000bf05270 */
[----:B------:R-:W-:Y:S02]  /*29c0*/  USEL UR4, URZ, 0x1, UP0 ;  /* 0x00000001ff047887 */ /* 0x000fe40008000000 */
[----:B------:R-:W-:-:S04]  /*29d0*/  USEL UR6, UR6, URZ, UP0 ;  /* 0x000000ff06067287 */ /* 0x000fc80008000000 */
[----:B------:R-:W-:Y:S01]  /*29e0*/  ULEA UR6, UR6, UR5, 0x3 ;  /* 0x0000000506067291 */ /* 0x000fe2000f8e18ff */
[----:B------:R-:W-:-:S04]  /*29f0*/  LOP3.LUT R2, R2, UR4, RZ, 0x3c, !PT ;  /* 0x0000000402027c12 */ /* 0x000fc8000f8e3cff */
[----:B------:R-:W-:Y:S01]  /*2a00*/  SHF.L.U32 R2, R2, 0x1f, RZ ;  /* 0x0000001f02027819 */ /* 0x000fe200000006ff */
[----:B-1-3--:R-:W-:-:S07]  /*2a10*/  IMAD.U32 R0, RZ, RZ, UR6 ;  /* 0x00000006ff007e24 */ /* 0x00afce000f8e00ff */
.L_x_48:
[----:B-1----:R1:W2:Y:S02]  /*2a20*/  SYNCS.PHASECHK.TRANS64.TRYWAIT P0, [R0+URZ], R2 ;  /* 0x00000002000075a7 */ /* 0x0022a400080011ff */
[----:B--2---:R-:W-:Y:S05]  /*2a30*/  @!P0 NANOSLEEP.SYNCS 0x989680 ;  /* 0x009896800000895d */ /* 0x004fea0003900000 */
[----:B------:R-:W2:Y:S02]  /*2a40*/  @!P0 SYNCS.PHASECHK.TRANS64 P0, [R0+URZ], R2 ;  /* 0x00000002000085a7 */ /* 0x000ea400080010ff */
[----:B--2---:R-:W-:Y:S05]  /*2a50*/  @P0 EXIT ;  /* 0x000000000000094d */ /* 0x004fea0003800000 */
[----:B------:R-:W-:Y:S05]  /*2a60*/  BRA `(.L_x_48) ;  /* 0xfffffffc00ec7947 */ /* 0x000fea000383ffff */
.L_x_22:
[----:B------:R-:W-:-:S04]  /*2a70*/  UISETP.NE.AND UP0, UPT, UR37, URZ, UPT ;  /* 0x000000ff2500728c */ /* 0x000fc8000bf05270 */
[----:B------:R-:W-:-:S09]  /*2a80*/  UISETP.NE.OR UP0, UPT, UR5, 0x1, UP0 ;  /* 0x000000010500788c */ /* 0x000fd20008705670 */
[----:B------:R-:W-:Y:S05]  /*2a90*/  BRA.U UP0, `(.L_x_49) ;  /* 0x00000005004c7547 */ /* 0x000fea000b800000 */
[----:B------:R-:W-:Y:S01]  /*2aa0*/  HFMA2 R3, -RZ, RZ, 0, 0 ;  /* 0x00000000ff037431 */ /* 0x000fe200000001ff */
[----:B------:R-:W-:Y:S01]  /*2ab0*/  ISETP.GE.U32.AND P2, PT, R9, 0x2, PT ;  /* 0x000000020900780c */ /* 0x000fe20003f46070 */
[----:B------:R-:W-:Y:S01]  /*2ac0*/  IMAD.MOV.U32 R12, RZ, RZ, 0x1 ;  /* 0x00000001ff0c7424 */ /* 0x000fe200078e00ff */
[----:B------:R-:W-:Y:S01]  /*2ad0*/  CS2R R10, SRZ ;  /* 0x00000000000a7805 */ /* 0x000fe2000001ff00 */
[----:B------:R-:W-:Y:S01]  /*2ae0*/  IMAD.MOV.U32 R8, RZ, RZ, RZ ;  /* 0x000000ffff087224 */ /* 0x000fe200078e00ff */
[----:B------:R-:W-:Y:S01]  /*2af0*/  UMOV UR4, 0x400 ;  /* 0x0000040000047882 */ /* 0x000fe20000000000 */
[----:B------:R-:W-:Y:S01]  /*2b00*/  UMOV UR6, URZ ;  /* 0x000000ff00067c82 */ /* 0x000fe20008000000 */
[----:B------:R-:W-:-:S12]  /*2b10*/  ULEA UR37, UR37, UR4, 0x18 ;  /* 0x0000000425257291 */ /* 0x000fd8000f8ec0ff */
.L_x_53:
[----:B------:R-:W-:Y:S02]  /*2b20*/  LEA R0, R3, UR37, 0x3 ;  /* 0x0000002503007c11 */ /* 0x000fe4000f8e18ff */
[----:B------:R-:W-:-:S03]  /*2b30*/  SHF.L.U32 R4, R8, 0x1f, RZ ;  /* 0x0000001f08047819 */ /* 0x000fc600000006ff */
[----:B------:R-:W-:Y:S01]  /*2b40*/  VIADD R5, R0, 0x120 ;  /* 0x0000012000057836 */ /* 0x000fe20000000000 */
[----:B------:R-:W1:Y:S02]  /*2b50*/  SYNCS.PHASECHK.TRANS64.TRYWAIT P0, [R0+URZ+0x110], R4 ;  /* 0x00011004000075a7 */ /* 0x000e6400080011ff */
[----:B-1----:R-:W-:Y:S05]  /*2b60*/  @!P0 BRA `(.L_x_50) ;  /* 0x0000006800708947 */ /* 0x002fea0003800000 */
.L_x_154:
[----:B------:R-:W-:Y:S01]  /*2b70*/  ULEA UR5, UR6, UR37, 0x3 ;  /* 0x0000002506057291 */ /* 0x000fe2000f8e18ff */
[----:B-1----:R-:W-:Y:S01]  /*2b80*/  PRMT R0, RZ, 0x654, R5 ;  /* 0x00000654ff007816 */ /* 0x002fe20000000005 */
[----:B------:R-:W-:Y:S01]  /*2b90*/  @!P2 IMAD.MOV.U32 R4, RZ, RZ, 0x10 ;  /* 0x00000010ff04a424 */ /* 0x000fe200078e00ff */
[----:B------:R-:W-:Y:S01]  /*2ba0*/  SHF.L.U32 R5, R12, 0x1f, RZ ;  /* 0x0000001f0c057819 */ /* 0x000fe200000006ff */
[----:B------:R-:W-:Y:S01]  /*2bb0*/  UIADD3 UR4, UPT, UPT, UR5, 0xb0, URZ ;  /* 0x000000b005047890 */ /* 0x000fe2000fffe0ff */
[----:B------:R1:W-:Y:S05]  /*2bc0*/  SYNCS.ARRIVE.TRANS64.RED.A1T0 RZ, [R0+URZ], RZ ;  /* 0x000000ff00ff79a7 */ /* 0x0003ea00081004ff */
[----:B------:R-:W-:Y:S01]  /*2bd0*/  IMAD.U32 R6, RZ, RZ, UR4 ;  /* 0x00000004ff067e24 */ /* 0x000fe2000f8e00ff */
[----:B------:R-:W2:Y:S04]  /*2be0*/  SYNCS.PHASECHK.TRANS64.TRYWAIT P0, [UR5+0xc0], R5 ;  /* 0x0000c005ff0075a7 */ /* 0x000ea80008001105 */
[----:B------:R-:W-:Y:S01]  /*2bf0*/  PRMT R6, R9, 0x654, R6 ;  /* 0x0000065409067816 */ /* 0x000fe20000000006 */
[----:B-12---:R-:W-:Y:S06]  /*2c00*/  @!P0 BRA `(.L_x_51) ;  /* 0x00000068005c8947 */ /* 0x006fec0003800000 */
.L_x_156:
[----:B------:R-:W-:Y:S01]  /*2c10*/  ULEA UR4, UR6, UR37, 0x4 ;  /* 0x0000002506047291 */ /* 0x000fe2000f8e20ff */
[----:B------:R-:W-:Y:S01]  /*2c20*/  SEL R2, R6, R2, !P2 ;  /* 0x0000000206027207 */ /* 0x000fe20005000000 */
[----:B------:R-:W-:Y:S01]  /*2c30*/  UIADD3 UR5, UPT, UPT, UR5, 0xb0, URZ ;  /* 0x000000b005057890 */ /* 0x000fe2000fffe0ff */
[----:B-1----:R-:W-:Y:S01]  /*2c40*/  LEA R0, R11, UR37, 0x3 ;  /* 0x000000250b007c11 */ /* 0x002fe2000f8e18ff */
[----:B------:R-:W-:Y:S01]  /*2c50*/  UIADD3 UR4, UPT, UPT, UR4, 0x140, URZ ;  /* 0x0000014004047890 */ /* 0x000fe2000fffe0ff */
[----:B------:R1:W-:Y:S01]  /*2c60*/  @!P2 SYNCS.ARRIVE.TRANS64.RED RZ, [R2+URZ], R4 ;  /* 0x0000000402ffa9a7 */ /* 0x0003e200080004ff */
[----:B------:R-:W-:Y:S01]  /*2c70*/  UIADD3 UR6, UPT, UPT, UR6, 0x1, URZ ;  /* 0x0000000106067890 */ /* 0x000fe2000fffe0ff */
[----:B------:R-:W-:-:S03]  /*2c80*/  VIADD R3, R3, 0x1 ;  /* 0x0000000103037836 */ /* 0x000fc60000000000 */
[----:B------:R-:W-:Y:S02]  /*2c90*/  UISETP.NE.AND UP0, UPT, UR6, 0x2, UPT ;  /* 0x000000020600788c */ /* 0x000fe4000bf05270 */
[----:B------:R-:W-:Y:S01]  /*2ca0*/  ISETP.NE.AND P0, PT, R3, 0x2, PT ;  /* 0x000000020300780c */ /* 0x000fe20003f05270 */
[----:B------:R-:W-:Y:S06]  /*2cb0*/  UGETNEXTWORKID.BROADCAST [UR4], [UR5] ;  /* 0x00000000040073ca */ /* 0x000fec0008000100 */
[----:B------:R-:W-:Y:S02]  /*2cc0*/  USEL UR4, URZ, 0x1, UP0 ;  /* 0x00000001ff047887 */ /* 0x000fe40008000000 */
[----:B------:R-:W-:-:S04]  /*2cd0*/  USEL UR6, UR6, URZ, UP0 ;  /* 0x000000ff06067287 */ /* 0x000fc80008000000 */
[----:B------:R-:W-:Y:S02]  /*2ce0*/  LOP3.LUT R12, R12, UR4, RZ, 0x3c, !PT ;  /* 0x000000040c0c7c12 */ /* 0x000fe4000f8e3cff */
[----:B-1----:R-:W-:-:S04]  /*2cf0*/  SHF.L.U32 R4, R10, 0x1f, RZ ;  /* 0x0000001f0a047819 */ /* 0x002fc800000006ff */
[----:B------:R-:W1:Y:S02]  /*2d00*/  SYNCS.PHASECHK.TRANS64.TRYWAIT P1, [R0+URZ+0xb0], R4 ;  /* 0x0000b004000075a7 */ /* 0x000e6400080211ff */
[----:B-1----:R-:W-:Y:S05]  /*2d10*/  @!P1 BRA `(.L_x_52) ;  /* 0x0000006800309947 */ /* 0x002fea0003800000 */
.L_x_157:
[----:B-1----:R-:W-:Y:S01]  /*2d20*/  LEA R4, R11, UR37, 0x4 ;  /* 0x000000250b047c11 */ /* 0x002fe2000f8e20ff */
[----:B------:R-:W-:Y:S01]  /*2d30*/  VIADD R0, R0, 0xc0 ;  /* 0x000000c000007836 */ /* 0x000fe20000000000 */
[----:B------:R-:W-:Y:S01]  /*2d40*/  SEL R3, R3, RZ, P0 ;  /* 0x000000ff03037207 */ /* 0x000fe20000000000 */
[----:B------:R-:W-:-:S03]  /*2d50*/  VIADD R11, R11, 0x1 ;  /* 0x000000010b0b7836 */ /* 0x000fc60000000000 */
[----:B------:R-:W1:Y:S01]  /*2d60*/  LDS.128 R4, [R4+0x140] ;  /* 0x0001400004047984 */ /* 0x000e620000000c00 */
[----:B------:R-:W-:Y:S02]  /*2d70*/  PRMT R0, RZ, 0x654, R0 ;  /* 0x00000654ff007816 */ /* 0x000fe40000000000 */
[C---:B------:R-:W-:Y:S01]  /*2d80*/  ISETP.NE.AND P1, PT, R11.reuse, 0x2, PT ;  /* 0x000000020b00780c */ /* 0x040fe20003f25270 */
[----:B------:R-:W-:Y:S01]  /*2d90*/  @!PT LDS RZ, [RZ] ;  /* 0x00000000fffff984 */ /* 0x000fe20000000800 */
[----:B------:R-:W-:Y:S01]  /*2da0*/  @!PT LDS RZ, [RZ] ;  /* 0x00000000fffff984 */ /* 0x000fe20000000800 */
[----:B------:R-:W-:Y:S01]  /*2db0*/  @!PT LDS RZ, [RZ] ;  /* 0x00000000fffff984 */ /* 0x000fe20000000800 */
[----:B------:R-:W-:Y:S01]  /*2dc0*/  @!PT LDS RZ, [RZ] ;  /* 0x00000000fffff984 */ /* 0x000fe20000000800 */
[----:B------:R2:W-:Y:S06]  /*2dd0*/  MEMBAR.ALL.CTA ;  /* 0x0000000000007992 */ /* 0x0005ec0000008000 */
[----:B--2---:R-:W2:Y:S01]  /*2de0*/  FENCE.VIEW.ASYNC.S ;  /* 0x00000000000073c6 */ /* 0x004ea20000000000 */
[----:B------:R-:W-:Y:S01]  /*2df0*/  SEL R11, R11, RZ, P1 ;  /* 0x000000ff0b0b7207 */ /* 0x000fe20000800000 */
[----:B--2---:R2:W-:Y:S01]  /*2e00*/  SYNCS.ARRIVE.TRANS64.RED.A1T0 RZ, [R0+URZ], RZ ;  /* 0x000000ff00ff79a7 */ /* 0x0045e200081004ff */
[----:B-1----:R-:W-:-:S02]  /*2e10*/  LOP3.LUT P3, RZ, R6, 0x1, RZ, 0xc0, !PT ;  /* 0x0000000106ff7812 */ /* 0x002fc4000786c0ff */
[----:B------:R-:W-:-:S04]  /*2e20*/  SEL R4, RZ, 0x1, P1 ;  /* 0x00000001ff047807 */ /* 0x000fc80000800000 */
[----:B------:R-:W-:Y:S02]  /*2e30*/  LOP3.LUT R10, R10, R4, RZ, 0x3c, !PT ;  /* 0x000000040a0a7212 */ /* 0x000fe400078e3cff */
[----:B--2---:R-:W-:-:S04]  /*2e40*/  SEL R0, RZ, 0x1, P0 ;  /* 0x00000001ff007807 */ /* 0x004fc80000000000 */
[----:B------:R-:W-:Y:S01]  /*2e50*/  LOP3.LUT R8, R8, R0, RZ, 0x3c, !PT ;  /* 0x0000000008087212 */ /* 0x000fe200078e3cff */
[----:B------:R-:W-:Y:S06]  /*2e60*/  @P3 BRA `(.L_x_53) ;  /* 0xfffffffc002c3947 */ /* 0x000fec000383ffff */
[----:B------:R-:W-:Y:S01]  /*2e70*/  ULEA UR5, UR6, UR37, 0x3 ;  /* 0x0000002506057291 */ /* 0x000fe2000f8e18ff */
[----:B------:R-:W-:-:S08]  /*2e80*/  SHF.L.U32 R2, R12, 0x1f, RZ ;  /* 0x0000001f0c027819 */ /* 0x000fd000000006ff */
[----:B------:R-:W1:Y:S02]  /*2e90*/  SYNCS.PHASECHK.TRANS64 P0, [UR5+0xc0], R2 ;  /* 0x0000c002ff0075a7 */ /* 0x000e640008001005 */
[----:B-1----:R-:W-:Y:S05]  /*2ea0*/  @P0 BRA `(.L_x_54) ;  /* 0x0000000000080947 */ /* 0x002fea0003800000 */
[----:B------:R-:W1:Y:S02]  /*2eb0*/  SYNCS.PHASECHK.TRANS64.TRYWAIT P0, [UR5+0xc0], R2 ;  /* 0x0000c002ff0075a7 */ /* 0x000e640008001105 */
[----:B-1----:R-:W-:Y:S05]  /*2ec0*/  @!P0 BRA `(.L_x_55) ;  /* 0x0000006400d88947 */ /* 0x002fea0003800000 */
.L_x_54:
[----:B------:R-:W-:-:S04]  /*2ed0*/  UIADD3 UR4, UPT, UPT, UR6, 0x1, URZ ;  /* 0x0000000106047890 */ /* 0x000fc8000fffe0ff */
[----:B------:R-:W-:-:S04]  /*2ee0*/  UISETP.NE.AND UP0, UPT, UR4, 0x2, UPT ;  /* 0x000000020400788c */ /* 0x000fc8000bf05270 */
[----:B------:R-:W-:Y:S02]  /*2ef0*/  USEL UR7, URZ, 0x1, UP0 ;  /* 0x00000001ff077887 */ /* 0x000fe40008000000 */
[----:B------:R-:W-:-:S04]  /*2f00*/  USEL UR4, UR4, URZ, UP0 ;  /* 0x000000ff04047287 */ /* 0x000fc80008000000 */
[----:B------:R-:W-:Y:S01]  /*2f10*/  ULEA UR4, UR4, UR37, 0x3 ;  /* 0x0000002504047291 */ /* 0x000fe2000f8e18ff */
[----:B-1----:R-:W-:-:S04]  /*2f20*/  LOP3.LUT R2, R12, UR7, RZ, 0x3c, !PT ;  /* 0x000000070c027c12 */ /* 0x002fc8000f8e3cff */
[----:B------:R-:W-:-:S04]  /*2f30*/  SHF.L.U32 R0, R2, 0x1f, RZ ;  /* 0x0000001f02007819 */ /* 0x000fc800000006ff */
[----:B------:R-:W1:Y:S02]  /*2f40*/  SYNCS.PHASECHK.TRANS64 P0, [UR4+0xc0], R0 ;  /* 0x0000c000ff0075a7 */ /* 0x000e640008001004 */
[----:B-1----:R-:W-:Y:S05]  /*2f50*/  @P0 EXIT ;  /* 0x000000000000094d */ /* 0x002fea0003800000 */
[----:B------:R-:W-:Y:S02]  /*2f60*/  SHF.L.U32 R2, R2, 0x1f, RZ ;  /* 0x0000001f02027819 */ /* 0x000fe400000006ff */
[----:B------:R-:W-:-:S07]  /*2f70*/  MOV R0, UR4 ;  /* 0x0000000400007c02 */ /* 0x000fce0008000f00 */
.L_x_56:
[----:B-1----:R1:W2:Y:S02]  /*2f80*/  SYNCS.PHASECHK.TRANS64.TRYWAIT P0, [R0+URZ+0xc0], R2 ;  /* 0x0000c002000075a7 */ /* 0x0022a400080011ff */
[----:B--2---:R-:W-:Y:S05]  /*2f90*/  @!P0 NANOSLEEP.SYNCS 0x989680 ;  /* 0x009896800000895d */ /* 0x004fea0003900000 */
[----:B------:R-:W2:Y:S02]  /*2fa0*/  @!P0 SYNCS.PHASECHK.TRANS64 P0, [R0+URZ+0xc0], R2 ;  /* 0x0000c002000085a7 */ /* 0x000ea400080010ff */
[----:B--2---:R-:W-:Y:S05]  /*2fb0*/  @P0 EXIT ;  /* 0x000000000000094d */ /* 0x004fea0003800000 */
[----:B------:R-:W-:Y:S05]  /*2fc0*/  BRA `(.L_x_56) ;  /* 0xfffffffc00ec7947 */ /* 0x000fea000383ffff */
.L_x_49:
[----:B------:R-:W-:Y:S05]  /*2fd0*/  BRA.U UP3, `(.L_x_57) ;  /* 0x0000000d03bc7547 */ /* 0x000fea000b800000 */
[----:B------:R-:W-:Y:S01]  /*2fe0*/  UMOV UR4, 0x40 ;  /* 0x0000004000047882 */ /* 0x000fe20000000000 */
[----:B------:R-:W-:Y:S01]  /*2ff0*/  NOP ;  /* 0x0000000000007918 */ /* 0x000fe20000000000 */
[----:B------:R-:W-:Y:S01]  /*3000*/  ULEA UR4, UR37, UR4, 0x18 ;  /* 0x0000000425047291 */ /* 0x000fe2000f8ec0ff */
[----:B------:R-:W-:Y:S02]  /*3010*/  UMOV UR5, 0x400 ;  /* 0x0000040000057882 */ /* 0x000fe40000000000 */
[----:B------:R-:W-:-:S06]  /*3020*/  ULEA UR37, UR37, UR5, 0x18 ;  /* 0x0000000525257291 */ /* 0x000fcc000f8ec0ff */
[----:B------:R-:W1:Y:S02]  /*3030*/  LDS.U8 R2, [UR4+0x1c] ;  /* 0x00001c04ff027984 */ /* 0x000e640008000000 */
[----:B-1----:R-:W-:-:S13]  /*3040*/  ISETP.NE.AND P0, PT, R2, RZ, PT ;  /* 0x000000ff0200720c */ /* 0x002fda0003f05270 */
[----:B------:R-:W-:Y:S05]  /*3050*/  @P0 BRA `(.L_x_58) ;  /* 0x0000000000580947 */ /* 0x000fea0003800000 */
[----:B------:R-:W-:-:S13]  /*3060*/  ELECT P0, URZ, PT ;  /* 0x0000000000ff782f */ /* 0x000fda0003800000 */
[----:B------:R-:W-:Y:S05]  /*3070*/  @!P0 BRA `(.L_x_59) ;  /* 0x0000000000608947 */ /* 0x000fea0003800000 */
[----:B------:R-:W-:Y:S01]  /*3080*/  UMOV UR5, 0x10 ;  /* 0x0000001000057882 */ /* 0x000fe20000000000 */
[----:B------:R-:W-:Y:S01]  /*3090*/  HFMA2 R2, -RZ, RZ, 0, 5.9604644775390625e-08 ;  /* 0x00000001ff027431 */ /* 0x000fe200000001ff */
[----:B------:R-:W-:-:S03]  /*30a0*/  MOV R3, 0xffff ;  /* 0x0000ffff00037802 */ /* 0x000fc60000000f00 */
[----:B------:R-:W-:Y:S04]  /*30b0*/  DEPBAR.LE SB1, 0x36 ;  /* 0x00009d800000791a */ /* 0x000fe80000000000 */
[----:B------:R-:W1:Y:S02]  /*30c0*/  UTCATOMSWS.FIND_AND_SET.ALIGN UP0, UR5, UR5 ;  /* 0x00000005000575e3 */ /* 0x000e640008000800 */
[----:B-1----:R-:W-:Y:S01]  /*30d0*/  MOV R4, UR5 ;  /* 0x0000000500047c02 */ /* 0x002fe20008000f00 */
[----:B------:R-:W-:Y:S06]  /*30e0*/  BRA.U UP0, `(.L_x_60) ;  /* 0x0000000100187547 */ /* 0x000fec000b800000 */
.L_x_61:
[----:B------:R-:W-:Y:S05]  /*30f0*/  NANOSLEEP 0x64 ;  /* 0x000000640000795d */ /* 0x000fea0003800000 */
[----:B------:R-:W-:-:S05]  /*3100*/  UMOV UR5, 0x10 ;  /* 0x0000001000057882 */ /* 0x000fca0000000000 */
[----:B------:R-:W-:Y:S04]  /*3110*/  DEPBAR.LE SB1, 0x36 ;  /* 0x00009d800000791a */ /* 0x000fe80000000000 */
[----:B------:R-:W1:Y:S02]  /*3120*/  UTCATOMSWS.FIND_AND_SET.ALIGN UP0, UR5, UR5 ;  /* 0x00000005000575e3 */ /* 0x000e640008000800 */
[----:B-1----:R-:W-:Y:S01]  /*3130*/  MOV R4, UR5 ;  /* 0x0000000500047c02 */ /* 0x002fe20008000f00 */
[----:B------:R-:W-:Y:S05]  /*3140*/  BRA.U !UP0, `(.L_x_61) ;  /* 0xfffffffd08e87547 */ /* 0x000fea000b83ffff */
.L_x_60:
[-C--:B------:R-:W-:Y:S02]  /*3150*/  SHF.L.U32 R3, R3, R4.reuse, RZ ;  /* 0x0000000403037219 */ /* 0x080fe400000006ff */
[----:B------:R-:W-:Y:S01]  /*3160*/  SHF.L.U32 R2, R2, R4, RZ ;  /* 0x0000000402027219 */ /* 0x000fe200000006ff */
[----:B------:R-:W-:Y:S02]  /*3170*/  IMAD.SHL.U32 R4, R4, 0x20, RZ ;  /* 0x0000002004047824 */ /* 0x000fe400078e00ff */
[----:B------:R1:W-:Y:S04]  /*3180*/  ATOMS.OR RZ, [UR4+0x14], R3 ;  /* 0x00001403ffff798c */ /* 0x0003e8000b000004 */
[----:B------:R1:W-:Y:S04]  /*3190*/  ATOMS.OR RZ, [UR4+0x18], R2 ;  /* 0x00001802ffff798c */ /* 0x0003e8000b000004 */
[----:B------:R1:W-:Y:S01]  /*31a0*/  STS [UR37+0x160], R4 ;  /* 0x00016004ff007988 */ /* 0x0003e20008000825 */
[----:B------:R-:W-:Y:S05]  /*31b0*/  BRA `(.L_x_59) ;  /* 0x0000000000107947 */ /* 0x000fea0003800000 */
.L_x_58:
[----:B------:R-:W-:-:S05]  /*31c0*/  MOV R2, 0xffffffff ;  /* 0xffffffff00027802 */ /* 0x000fca0000000f00 */
[----:B------:R1:W-:Y:S02]  /*31d0*/  STS [UR37+0x160], R2 ;  /* 0x00016002ff007988 */ /* 0x0003e40008000825 */
[----:B-1----:R-:W-:Y:S02]  /*31e0*/  MOV R2, 0x3200 ;  /* 0x0000320000027802 */ /* 0x002fe40000000f00 */
[----:B-----5:R-:W-:Y:S05]  /*31f0*/  CALL.REL.NOINC `($__internal_1_$__cuda_sm10x_tcgen05_guardrail_trap_phase_invalid_during_alloc) ;  /* 0x0000006c00247944 */ /* 0x020fea0003c00000 */
.L_x_59:
[----:B------:R-:W-:Y:S05]  /*3200*/  WARPSYNC.ALL ;  /* 0x0000000000007948 */ /* 0x000fea0003800000 */
[----:B------:R-:W2:Y:S01]  /*3210*/  S2UR UR5, SR_CgaCtaId ;  /* 0x00000000000579c3 */ /* 0x000ea20000008800 */
[----:B------:R-:W-:Y:S01]  /*3220*/  UMOV UR4, 0x400 ;  /* 0x0000040000047882 */ /* 0x000fe20000000000 */
[----:B------:R-:W-:-:S06]  /*3230*/  NOP ;  /* 0x0000000000007918 */ /* 0x000fcc0000000000 */
[----:B------:R-:W-:Y:S06]  /*3240*/  BAR.ARV 0x6, 0xa0 ;  /* 0x0182800000007b1d */ /* 0x000fec0000002000 */
[----:B------:R-:W3:Y:S01]  /*3250*/  LDCU UR7, c[0x0][0x38c] ;  /* 0x00007180ff0777ac */ /* 0x000ee20008000800 */
[----:B------:R-:W-:Y:S01]  /*3260*/  LOP3.LUT R0, R0, 0xffff, RZ, 0xc0, !PT ;  /* 0x0000ffff00007812 */ /* 0x000fe200078ec0ff */
[----:B------:R-:W-:Y:S01]  /*3270*/  IMAD.MOV.U32 R11, RZ, RZ, 0x1 ;  /* 0x00000001ff0b7424 */ /* 0x000fe200078e00ff */
[----:B------:R-:W-:Y:S01]  /*3280*/  CS2R R8, SRZ ;  /* 0x0000000000087805 */ /* 0x000fe2000001ff00 */
[----:B------:R-:W4:Y:S01]  /*3290*/  LDCU UR6, c[0x0][0x38c] ;  /* 0x00007180ff0677ac */ /* 0x000f220008000800 */
[----:B------:R-:W-:Y:S01]  /*32a0*/  R2UR UR9, R0 ;  /* 0x00000000000972ca */ /* 0x000fe200000e0000 */
[----:B------:R-:W-:Y:S01]  /*32b0*/  IMAD.MOV.U32 R10, RZ, RZ, RZ ;  /* 0x000000ffff0a7224 */ /* 0x000fe200078e00ff */
[----:B------:R-:W-:Y:S01]  /*32c0*/  UMOV UR16, URZ ;  /* 0x000000ff00107c82 */ /* 0x000fe20008000000 */
[----:B------:R-:W-:Y:S01]  /*32d0*/  UMOV UR15, URZ ;  /* 0x000000ff000f7c82 */ /* 0x000fe20008000000 */
[----:B--2---:R-:W-:Y:S01]  /*32e0*/  ULEA UR5, UR5, UR4, 0x18 ;  /* 0x0000000405057291 */ /* 0x004fe2000f8ec0ff */
[----:B------:R-:W-:Y:S01]  /*32f0*/  UMOV UR24, 0x0 ;  /* 0x0000000000187882 */ /* 0x000fe20000000000 */
[----:B------:R-:W-:-:S02]  /*3300*/  UMOV UR25, 0x8218010 ;  /* 0x0821801000197882 */ /* 0x000fc40000000000 */
[----:B------:R-:W-:Y:S02]  /*3310*/  UIADD3 UR11, UPT, UPT, UR5, 0x8400, URZ ;  /* 0x00008400050b7890 */ /* 0x000fe4000fffe0ff */
[----:B------:R-:W-:Y:S02]  /*3320*/  UIADD3 UR12, UPT, UPT, UR5, 0x20400, URZ ;  /* 0x00020400050c7890 */ /* 0x000fe4000fffe0ff */
[----:B---3--:R-:W-:Y:S01]  /*3330*/  UIADD3 UR7, UPT, UPT, UR7, 0x3f, URZ ;  /* 0x0000003f07077890 */ /* 0x008fe2000fffe0ff */
[----:B-1----:R-:W1:Y:S01]  /*3340*/  LDS R2, [UR5+0x160] ;  /* 0x00016005ff027984 */ /* 0x002e620008000800 */
[----:B------:R-:W-:Y:S02]  /*3350*/  USHF.R.U32.HI UR11, URZ, 0x4, UR11 ;  /* 0x00000004ff0b7899 */ /* 0x000fe4000801160b */
[----:B------:R-:W-:Y:S02]  /*3360*/  USHF.R.S32.HI UR4, URZ, 0x1f, UR7 ;  /* 0x0000001fff047899 */ /* 0x000fe40008011407 */
[----:B------:R-:W-:-:S02]  /*3370*/  USHF.R.U32.HI UR12, URZ, 0x4, UR12 ;  /* 0x00000004ff0c7899 */ /* 0x000fc4000801160c */
[----:B------:R-:W-:Y:S02]  /*3380*/  ULEA.HI UR4, UR4, UR7, URZ, 0x6 ;  /* 0x0000000704047291 */ /* 0x000fe4000f8f30ff */
[----:B------:R-:W-:Y:S02]  /*3390*/  ULOP3.LUT UR11, UR11, 0x3fff, URZ, 0xc0, !UPT ;  /* 0x00003fff0b0b7892 */ /* 0x000fe4000f8ec0ff */
[----:B------:R-:W-:Y:S02]  /*33a0*/  USHF.R.S32.HI UR4, URZ, 0x6, UR4 ;  /* 0x00000006ff047899 */ /* 0x000fe40008011404 */
[----:B------:R-:W-:Y:S02]  /*33b0*/  ULOP3.LUT UR12, UR12, 0x3fff, URZ, 0xc0, !UPT ;  /* 0x00003fff0c0c7892 */ /* 0x000fe4000f8ec0ff */
[----:B------:R-:W-:Y:S01]  /*33c0*/  UISETP.LT.AND UP0, UPT, UR4, 0x1, UPT ;  /* 0x000000010400788c */ /* 0x000fe2000bf01270 */
[----:B------:R-:W-:Y:S01]  /*33d0*/  UMOV UR22, 0x0 ;  /* 0x0000000000167882 */ /* 0x000fe20000000000 */
[----:B------:R-:W-:-:S02]  /*33e0*/  UMOV UR23, 0x8218010 ;  /* 0x0821801000177882 */ /* 0x000fc40000000000 */
[----:B------:R-:W-:Y:S02]  /*33f0*/  USEL UR10, UR4, 0x1, !UP0 ;  /* 0x00000001040a7887 */ /* 0x000fe4000c000000 */
[----:B------:R-:W-:Y:S02]  /*3400*/  ULOP3.LUT UR11, UR11, 0x2000000, URZ, 0xfc, !UPT ;  /* 0x020000000b0b7892 */ /* 0x000fe4000f8efcff */
[----:B------:R-:W-:Y:S02]  /*3410*/  ULOP3.LUT UR12, UR12, 0x2000000, URZ, 0xfc, !UPT ;  /* 0x020000000c0c7892 */ /* 0x000fe4000f8efcff */
[----:B------:R-:W-:Y:S02]  /*3420*/  UIADD3 UR10, UPT, UPT, -UR10, URZ, URZ ;  /* 0x000000ff0a0a7290 */ /* 0x000fe4000fffe1ff */
[----:B----4-:R-:W-:Y:S01]  /*3430*/  UISETP.GE.AND UP3, UPT, UR6, 0x1, UPT ;  /* 0x000000010600788c */ /* 0x010fe2000bf66270 */
[----:B------:R-:W-:Y:S01]  /*3440*/  UMOV UR20, 0x0 ;  /* 0x0000000000147882 */ /* 0x000fe20000000000 */
[----:B------:R-:W-:Y:S01]  /*3450*/  UMOV UR21, 0x8218010 ;  /* 0x0821801000157882 */ /* 0x000fe20000000000 */
[----:B------:R-:W-:Y:S01]  /*3460*/  UMOV UR18, 0x0 ;  /* 0x0000000000127882 */ /* 0x000fe20000000000 */
[----:B------:R-:W-:Y:S01]  /*3470*/  UMOV UR19, 0x8218010 ;  /* 0x0821801000137882 */ /* 0x000fe20000000000 */
[----:B-1----:R-:W-:-:S15]  /*3480*/  R2UR UR17, R2 ;  /* 0x00000000021172ca */ /* 0x002fde00000e0000 */
.L_x_68:
[----:B------:R-:W-:Y:S02]  /*3490*/  LEA R0, R10, UR5, 0x3 ;  /* 0x000000050a007c11 */ /* 0x000fe4000f8e18ff */
[----:B------:R-:W-:Y:S02]  /*34a0*/  SHF.L.U32 R2, R9, 0x1f, RZ ;  /* 0x0000001f09027819 */ /* 0x000fe400000006ff */
[----:B------:R-:W-:Y:S01]  /*34b0*/  PLOP3.LUT P0, PT, PT, PT, UP3, 0x80, 0x8 ;  /* 0x000000000008781c */ /* 0x000fe20003f0f038 */
[----:B------:R-:W-:Y:S01]  /*34c0*/  VIADD R3, R0, 0xc0 ;  /* 0x000000c000037836 */ /* 0x000fe20000000000 */
[----:B-1----:R-:W1:Y:S02]  /*34d0*/  SYNCS.PHASECHK.TRANS64.TRYWAIT P1, [R0+URZ+0xb0], R2 ;  /* 0x0000b002000075a7 */ /* 0x002e6400080211ff */
[----:B-1-3--:R-:W-:Y:S09]  /*34e0*/  @!P1 BRA `(.L_x_62) ;  /* 0x0000006000689947 */ /* 0x00aff20003800000 */
.L_x_159:
[----:B------:R-:W-:Y:S01]  /*34f0*/  LEA R4, R10, UR5, 0x4 ;  /* 0x000000050a047c11 */ /* 0x000fe2000f8e20ff */
[----:B------:R-:W-:Y:S01]  /*3500*/  @UP3 ULEA UR6, UR15, UR5, 0x3 ;  /* 0x000000050f063291 */ /* 0x000fe2000f8e18ff */
[----:B------:R-:W-:Y:S01]  /*3510*/  PLOP3.LUT P2, PT, PT, PT, PT, 0x80, 0x8 ;  /* 0x000000000008781c */ /* 0x000fe20003f4f070 */
[----:B------:R-:W-:Y:S01]  /*3520*/  ULEA UR7, UR16, UR5, 0x3 ;  /* 0x0000000510077291 */ /* 0x000fe2000f8e18ff */
[----:B------:R-:W-:Y:S01]  /*3530*/  PRMT R3, RZ, 0x654, R3 ;  /* 0x00000654ff037816 */ /* 0x000fe20000000003 */
[----:B------:R-:W-:Y:S01]  /*3540*/  ULEA UR8, UR16, UR17, 0x7 ;  /* 0x0000001110087291 */ /* 0x000fe2000f8e38ff */
[----:B------:R-:W2:Y:S01]  /*3550*/  LDS.128 R4, [R4+0x140] ;  /* 0x0001400004047984 */ /* 0x000ea20000000c00 */
[----:B-1----:R-:W-:Y:S02]  /*3560*/  @P0 SHF.L.U32 R2, R8, 0x1f, RZ ;  /* 0x0000001f08020819 */ /* 0x002fe400000006ff */
[----:B------:R-:W-:Y:S01]  /*3570*/  SHF.L.U32 R0, R11, 0x1f, RZ ;  /* 0x0000001f0b007819 */ /* 0x000fe200000006ff */
[----:B------:R-:W-:Y:S01]  /*3580*/  @!PT LDS RZ, [RZ] ;  /* 0x00000000fffff984 */ /* 0x000fe20000000800 */
[----:B------:R-:W-:Y:S01]  /*3590*/  @!PT LDS RZ, [RZ] ;  /* 0x00000000fffff984 */ /* 0x000fe20000000800 */
[----:B------:R-:W-:Y:S01]  /*35a0*/  @!PT LDS RZ, [RZ] ;  /* 0x00000000fffff984 */ /* 0x000fe20000000800 */
[----:B------:R-:W-:Y:S01]  /*35b0*/  @!PT LDS RZ, [RZ] ;  /* 0x00000000fffff984 */ /* 0x000fe20000000800 */
[----:B------:R1:W-:Y:S06]  /*35c0*/  MEMBAR.ALL.CTA ;  /* 0x0000000000007992 */ /* 0x0003ec0000008000 */
[----:B-1----:R-:W1:Y:S02]  /*35d0*/  FENCE.VIEW.ASYNC.S ;  /* 0x00000000000073c6 */ /* 0x002e640000000000 */
[----:B-1----:R1:W-:Y:S01]  /*35e0*/  SYNCS.ARRIVE.TRANS64.RED.A1T0 RZ, [R3+URZ], RZ ;  /* 0x000000ff03ff79a7 */ /* 0x0023e200081004ff */
[----:B------:R1:W3:Y:S01]  /*35f0*/  @P0 SYNCS.PHASECHK.TRANS64.TRYWAIT P2, [UR6], R2 ;  /* 0x00000002ff0005a7 */ /* 0x0002e20008041106 */
[----:B--2---:R-:W-:Y:S01]  /*3600*/  LOP3.LUT P1, RZ, R6, 0x1, RZ, 0xc0, !PT ;  /* 0x0000000106ff7812 */ /* 0x004fe2000782c0ff */
[----:B------:R-:W2:Y:S02]  /*3610*/  SYNCS.PHASECHK.TRANS64.TRYWAIT P0, [UR7+0xf0], R0 ;  /* 0x0000f000ff0075a7 */ /* 0x000ea40008001107 */
[----:B-123--:R-:W-:Y:S10]  /*3620*/  @!P0 BRA `(.L_x_63) ;  /* 0x00000060002c8947 */ /* 0x00eff40003800000 */
.L_x_161:
[----:B------:R-:W-:Y:S01]  /*3630*/  IADD3 R10, PT, PT, R10, 0x1, RZ ;  /* 0x000000010a0a7810 */ /* 0x000fe20007ffe0ff */
[----:B------:R-:W-:Y:S06]  /*3640*/  BRA.U !UP3, `(.L_x_64) ;  /* 0x000000010bc07547 */ /* 0x000fec000b800000 */
[----:B------:R-:W-:Y:S01]  /*3650*/  UPLOP3.LUT UP4, UPT, UPT, UPT, UPT, 0x40, 0x4 ;  /* 0x000000000004789c */ /* 0x000fe20003f8e870 */
[----:B------:R-:W-:Y:S01]  /*3660*/  UMOV UR14, UR10 ;  /* 0x0000000a000e7c82 */ /* 0x000fe20008000000 */
[----:B------:R-:W-:Y:S01]  /*3670*/  UMOV UR13, UR4 ;  /* 0x00000004000d7c82 */ /* 0x000fe20008000000 */
[----:B------:R-:W-:-:S08]  /*3680*/  UMOV UR42, UR15 ;  /* 0x0000000f002a7c82 */ /* 0x000fd00008000000 */
.L_x_67:
[----:B------:R-:W-:Y:S02]  /*3690*/  UIADD3 UR14, UPT, UPT, UR14, 0x1, URZ ;  /* 0x000000010e0e7890 */ /* 0x000fe4000fffe0ff */
[----:B--2---:R-:W-:Y:S02]  /*36a0*/  ULEA UR6, UR42, UR5, 0x3 ;  /* 0x000000052a067291 */ /* 0x004fe4000f8e18ff */
[----:B------:R-:W-:Y:S01]  /*36b0*/  UISETP.NE.AND UP0, UPT, UR14, URZ, UPT ;  /* 0x000000ff0e00728c */ /* 0x000fe2000bf05270 */
[----:B---3--:R-:W-:Y:S10]  /*36c0*/  @P2 BRA `(.L_x_65) ;  /* 0x00000000000c2947 */ /* 0x008ff40003800000 */
[----:B-1----:R-:W-:Y:S04]  /*36d0*/  SHF.L.U32 R2, R8, 0x1f, RZ ;  /* 0x0000001f08027819 */ /* 0x002fe800000006ff */
[----:B------:R-:W1:Y:S02]  /*36e0*/  SYNCS.PHASECHK.TRANS64.TRYWAIT P0, [UR6], R2 ;  /* 0x00000002ff0075a7 */ /* 0x000e640008001106 */
[----:B-1----:R-:W-:Y:S05]  /*36f0*/  @!P0 BRA `(.L_x_66) ;  /* 0x0000006000108947 */ /* 0x002fea0003800000 */
.L_x_65:
[----:B------:R-:W-:Y:S01]  /*3700*/  UISETP.NE.AND UP1, UPT, UR13, 0x1, UPT ;  /* 0x000000010d00788c */ /* 0x000fe2000bf25270 */
[----:B------:R-:W-:Y:S01]  /*3710*/  PLOP3.LUT P2, PT, PT, PT, PT, 0x80, 0x8 ;  /* 0x000000000008781c */ /* 0x000fe20003f4f070 */
[----:B------:R-:W-:Y:S02]  /*3720*/  UIADD3 UR15, UPT, UPT, UR42, 0x1, URZ ;  /* 0x000000012a0f7890 */ /* 0x000fe4000fffe0ff */
[----:B------:R-:W-:Y:S02]  /*3730*/  ULEA UR28, UR42, UR12, 0xa ;  /* 0x0000000c2a1c7291 */ /* 0x000fe4000f8e50ff */
[----:B------:R-:W-:Y:S01]  /*3740*/  UISETP.NE.AND UP2, UPT, UR15, 0x6, UPT ;  /* 0x000000060f00788c */ /* 0x000fe2000bf45270 */
[----:B------:R-:W-:Y:S01]  /*3750*/  PLOP3.LUT P0, PT, PT, PT, UP1, 0x80, 0x8 ;  /* 0x000000000008781c */ /* 0x000fe20003f0f018 */
[----:B------:R-:W-:Y:S02]  /*3760*/  UIADD3 UR40, UPT, UPT, UR28, 0x80, URZ ;  /* 0x000000801c287890 */ /* 0x000fe4000fffe0ff */
[----:B------:R-:W-:Y:S02]  /*3770*/  USEL UR27, URZ, 0x1, UP2 ;  /* 0x00000001ff1b7887 */ /* 0x000fe40009000000 */
[----:B------:R-:W-:Y:S02]  /*3780*/  USEL UR15, UR15, URZ, UP2 ;  /* 0x000000ff0f0f7287 */ /* 0x000fe40009000000 */
[----:B------:R-:W-:Y:S02]  /*3790*/  UIADD3 UR36, UPT, UPT, UR28, 0x100, URZ ;  /* 0x000001001c247890 */ /* 0x000fe4000fffe0ff */
[----:B------:R-:W-:Y:S01]  /*37a0*/  @UP1 ULEA UR26, UR15, UR5, 0x3 ;  /* 0x000000050f1a1291 */ /* 0x000fe2000f8e18ff */
[----:B------:R-:W-:Y:S01]  /*37b0*/  LOP3.LUT R8, R8, UR27, RZ, 0x3c, !PT ;  /* 0x0000001b08087c12 */ /* 0x000fe2000f8e3cff */
[----:B------:R-:W-:Y:S02]  /*37c0*/  UIADD3 UR32, UPT, UPT, UR28, 0x180, URZ ;  /* 0x000001801c207890 */ /* 0x000fe4000fffe0ff */
[----:B------:R-:W-:Y:S01]  /*37d0*/  UIADD3 UR6, UPT, UPT, UR6, 0x30, URZ ;  /* 0x0000003006067890 */ /* 0x000fe2000fffe0ff */
[----:B-1----:R-:W-:Y:S01]  /*37e0*/  @P0 SHF.L.U32 R0, R8, 0x1f, RZ ;  /* 0x0000001f08000819 */ /* 0x002fe200000006ff */
[----:B------:R-:W-:Y:S01]  /*37f0*/  UIADD3 UR13, UPT, UPT, UR13, -0x1, URZ ;  /* 0xffffffff0d0d7890 */ /* 0x000fe2000fffe0ff */
[----:B------:R-:W-:Y:S02]  /*3800*/  UMOV UR29, 0x40004040 ;  /* 0x40004040001d7882 */ /* 0x000fe40000000000 */
[----:B------:R2:W3:Y:S01]  /*3810*/  @P0 SYNCS.PHASECHK.TRANS64.TRYWAIT P2, [UR26], R0 ;  /* 0x00000000ff0005a7 */ /* 0x0004e2000804111a */
[----:B------:R-:W-:Y:S01]  /*3820*/  ULEA UR26, UR42, UR11, 0xa ;  /* 0x0000000b2a1a7291 */ /* 0x000fe2000f8e50ff */
[----:B------:R-:W-:Y:S01]  /*3830*/  UMOV UR27, 0x40004040 ;  /* 0x40004040001b7882 */ /* 0x000fe20000000000 */
[----:B------:R-:W-:Y:S02]  /*3840*/  UMOV UR41, 0x40004040 ;  /* 0x4000404000297882 */ /* 0x000fe40000000000 */
[----:B------:R-:W-:Y:S02]  /*3850*/  UIADD3 UR38, UPT, UPT, UR26, 0x80, URZ ;  /* 0x000000801a267890 */ /* 0x000fe4000fffe0ff */
[----:B------:R-:W-:Y:S02]  /*3860*/  UIADD3 UR34, UPT, UPT, UR26, 0x100, URZ ;  /* 0x000001001a227890 */ /* 0x000fe4000fffe0ff */
[----:B------:R-:W-:Y:S01]  /*3870*/  UIADD3 UR30, UPT, UPT, UR26, 0x180, URZ ;  /* 0x000001801a1e7890 */ /* 0x000fe2000fffe0ff */
[----:B------:R2:W-:Y:S01]  /*3880*/  UTCHMMA gdesc[UR26], gdesc[UR28], tmem[UR8], tmem[UR24], idesc[UR25], UP4 ;  /* 0x00ff181c1a0075ea */ /* 0x0005e2000a000008 */
[----:B------:R-:W-:Y:S01]  /*3890*/  UPLOP3.LUT UP4, UPT, UPT, UPT, UPT, 0x80, 0x8 ;  /* 0x000000000008789c */ /* 0x000fe20003f8f070 */
[----:B------:R-:W-:Y:S01]  /*38a0*/  UMOV UR39, 0x40004040 ;  /* 0x4000404000277882 */ /* 0x000fe20000000000 */
[----:B------:R-:W-:Y:S01]  /*38b0*/  UMOV UR37, 0x40004040 ;  /* 0x4000404000257882 */ /* 0x000fe20000000000 */
[----:B------:R2:W-:Y:S01]  /*38c0*/  UTCHMMA gdesc[UR38], gdesc[UR40], tmem[UR8], tmem[UR22], idesc[UR23], UPT ;  /* 0x00ff1628260075ea */ /* 0x0005e2000b800008 */
[----:B------:R-:W-:Y:S01]  /*38d0*/  UMOV UR35, 0x40004040 ;  /* 0x4000404000237882 */ /* 0x000fe20000000000 */
[----:B------:R-:W-:Y:S01]  /*38e0*/  UMOV UR33, 0x40004040 ;  /* 0x4000404000217882 */ /* 0x000fe20000000000 */
[----:B------:R-:W-:Y:S01]  /*38f0*/  UMOV UR31, 0x40004040 ;  /* 0x40004040001f7882 */ /* 0x000fe20000000000 */
[----:B------:R2:W-:Y:S01]  /*3900*/  UTCHMMA gdesc[UR34], gdesc[UR36], tmem[UR8], tmem[UR20], idesc[UR21], UPT ;  /* 0x00ff1424220075ea */ /* 0x0005e2000b800008 */
[----:B------:R2:W-:Y:S01]  /*3910*/  UTCHMMA gdesc[UR30], gdesc[UR32], tmem[UR8], tmem[UR18], idesc[UR19], UPT ;  /* 0x00ff12201e0075ea */ /* 0x0005e2000b800008 */
[----:B------:R2:W-:Y:S01]  /*3920*/  UTCBAR.MULTICAST [UR6], URZ, UR9 ;  /* 0x000000ff060073e9 */ /* 0x0005e20008000809 */
[----:B------:R-:W-:Y:S01]  /*3930*/  UMOV UR42, UR15 ;  /* 0x0000000f002a7c82 */ /* 0x000fe20008000000 */
[----:B------:R-:W-:Y:S05]  /*3940*/  BRA.U UP0, `(.L_x_67) ;  /* 0xfffffffd00507547 */ /* 0x000fea000b83ffff */
.L_x_64:
[----:B------:R-:W-:Y:S01]  /*3950*/  UIADD3 UR16, UPT, UPT, UR16, 0x1, URZ ;  /* 0x0000000110107890 */ /* 0x000fe2000fffe0ff */
[C---:B------:R-:W-:Y:S01]  /*3960*/  ISETP.NE.AND P0, PT, R10.reuse, 0x2, PT ;  /* 0x000000020a00780c */ /* 0x040fe20003f05270 */
[----:B------:R-:W-:Y:S02]  /*3970*/  UIADD3 UR7, UPT, UPT, UR7, 0xd0, URZ ;  /* 0x000000d007077890 */ /* 0x000fe4000fffe0ff */
[----:B------:R-:W-:Y:S01]  /*3980*/  UISETP.NE.AND UP0, UPT, UR16, 0x4, UPT ;  /* 0x000000041000788c */ /* 0x000fe2000bf05270 */
[----:B-12---:R-:W-:Y:S02]  /*3990*/  SEL R0, RZ, 0x1, P0 ;  /* 0x00000001ff007807 */ /* 0x006fe40000000000 */
[----:B------:R-:W-:Y:S01]  /*39a0*/  SEL R10, R10, RZ, P0 ;  /* 0x000000ff0a0a7207 */ /* 0x000fe20000000000 */
[----:B------:R-:W-:Y:S01]  /*39b0*/  USEL UR6, URZ, 0x1, UP0 ;  /* 0x00000001ff067887 */ /* 0x000fe20008000000 */
[----:B------:R-:W-:Y:S01]  /*39c0*/  LOP3.LUT R9, R9, R0, RZ, 0x3c, !PT ;  /* 0x0000000009097212 */ /* 0x000fe200078e3cff */
[----:B------:R-:W-:Y:S01]  /*39d0*/  USEL UR16, UR16, URZ, UP0 ;  /* 0x000000ff10107287 */ /* 0x000fe20008000000 */
[----:B------:R1:W-:Y:S03]  /*39e0*/  UTCBAR [UR7], URZ ;  /* 0x000000ff070073e9 */ /* 0x0003e600080000ff */
[----:B------:R-:W-:Y:S01]  /*39f0*/  LOP3.LUT R11, R11, UR6, RZ, 0x3c, !PT ;  /* 0x000000060b0b7c12 */ /* 0x000fe2000f8e3cff */
[----:B------:R-:W-:Y:S07]  /*3a00*/  @P1 BRA `(.L_x_68) ;  /* 0xfffffff800a01947 */ /* 0x000fee000383ffff */
[----:B------:R-:W2:Y:S01]  /*3a10*/  S2UR UR4, SR_CgaCtaId ;  /* 0x00000000000479c3 */ /* 0x000ea20000008800 */
[----:B------:R-:W-:Y:S01]  /*3a20*/  ELECT P0, URZ, PT ;  /* 0x0000000000ff782f */ /* 0x000fe20003800000 */
[----:B------:R-:W-:Y:S01]  /*3a30*/  IMAD.MOV.U32 R0, RZ, RZ, 0x1 ;  /* 0x00000001ff007424 */ /* 0x000fe200078e00ff */
[----:B------:R-:W-:Y:S01]  /*3a40*/  UIADD3 UR5, UPT, UPT, UR5, 0xf0, URZ ;  /* 0x000000f005057890 */ /* 0x000fe2000fffe0ff */
[----:B------:R-:W-:Y:S01]  /*3a50*/  SHF.L.U32 R2, R11, 0x1f, RZ ;  /* 0x0000001f0b027819 */ /* 0x000fe200000006ff */
[----:B------:R-:W-:-:S03]  /*3a60*/  UMOV UR6, 0x40 ;  /* 0x0000004000067882 */ /* 0x000fc60000000000 */
[----:B------:R-:W-:Y:S01]  /*3a70*/  UVIRTCOUNT.DEALLOC.SMPOOL 0x80 ;  /* 0x000000800000784c */ /* 0x000fe20000000000 */
[----:B--2---:R-:W-:Y:S02]  /*3a80*/  ULEA UR4, UR4, UR6, 0x18 ;  /* 0x0000000604047291 */ /* 0x004fe4000f8ec0ff */
[----:B------:R-:W-:-:S07]  /*3a90*/  ULEA UR6, UR16, UR5, 0x3 ;  /* 0x0000000510067291 */ /* 0x000fce000f8e18ff */
[----:B------:R2:W-:Y:S02]  /*3aa0*/  @P0 STS.U8 [UR4+0x1c], R0 ;  /* 0x00001c00ff000988 */ /* 0x0005e40008000004 */
[----:B------:R-:W4:Y:S02]  /*3ab0*/  SYNCS.PHASECHK.TRANS64.TRYWAIT P0, [UR6], R2 ;  /* 0x00000002ff0075a7 */ /* 0x000f240008001106 */
[----:B--2-4-:R-:W-:Y:S05]  /*3ac0*/  @!P0 BRA `(.L_x_69) ;  /* 0x0000005c00348947 */ /* 0x014fea0003800000 */
.L_x_164:
[----:B-1----:R-:W-:-:S04]  /*3ad0*/  UIADD3 UR7, UPT, UPT, UR16, 0x1, URZ ;  /* 0x0000000110077890 */ /* 0x002fc8000fffe0ff */
[----:B------:R-:W-:-:S04]  /*3ae0*/  UISETP.NE.AND UP0, UPT, UR7, 0x4, UPT ;  /* 0x000000040700788c */ /* 0x000fc8000bf05270 */
[----:B------:R-:W-:Y:S02]  /*3af0*/  USEL UR8, URZ, 0x1, UP0 ;  /* 0x00000001ff087887 */ /* 0x000fe40008000000 */
[----:B------:R-:W-:-:S04]  /*3b00*/  USEL UR7, UR7, URZ, UP0 ;  /* 0x000000ff07077287 */ /* 0x000fc80008000000 */
[----:B------:R-:W-:Y:S01]  /*3b10*/  ULEA UR6, UR7, UR5, 0x3 ;  /* 0x0000000507067291 */ /* 0x000fe2000f8e18ff */
[----:B--2---:R-:W-:-:S04]  /*3b20*/  LOP3.LUT R2, R11, UR8, RZ, 0x3c, !PT ;  /* 0x000000080b027c12 */ /* 0x004fc8000f8e3cff */
[----:B------:R-:W-:-:S04]  /*3b30*/  SHF.L.U32 R3, R2, 0x1f, RZ ;  /* 0x0000001f02037819 */ /* 0x000fc800000006ff */
[----:B------:R-:W1:Y:S02]  /*3b40*/  SYNCS.PHASECHK.TRANS64.TRYWAIT P0, [UR6], R3 ;  /* 0x00000003ff0075a7 */ /* 0x000e640008001106 */
[----:B-1----:R-:W-:Y:S05]  /*3b50*/  @!P0 BRA `(.L_x_70) ;  /* 0x0000005c00288947 */ /* 0x002fea0003800000 */
.L_x_166:
        /* <DEDUP_REMOVED lines=9> */
.L_x_168:
[----:B------:R-:W-:-:S04]  /*3bf0*/  UIADD3 UR7, UPT, UPT, UR7, 0x1, URZ ;  /* 0x0000000107077890 */ /* 0x000fc8000fffe0ff */
[----:B------:R-:W-:-:S04]  /*3c00*/  UISETP.NE.AND UP0, UPT, UR7, 0x4, UPT ;  /* 0x000000040700788c */ /* 0x000fc8000bf05270 */
[----:B------:R-:W-:Y:S02]  /*3c10*/  USEL UR6, URZ, 0x1, UP0 ;  /* 0x00000001ff067887 */ /* 0x000fe40008000000 */
[----:B------:R-:W-:-:S04]  /*3c20*/  USEL UR7, UR7, URZ, UP0 ;  /* 0x000000ff07077287 */ /* 0x000fc80008000000 */
[----:B------:R-:W-:Y:S01]  /*3c30*/  ULEA UR7, UR7, UR5, 0x3 ;  /* 0x0000000507077291 */ /* 0x000fe2000f8e18ff */
[----:B------:R-:W-:-:S04]  /*3c40*/  LOP3.LUT R2, R2, UR6, RZ, 0x3c, !PT ;  /* 0x0000000602027c12 */ /* 0x000fc8000f8e3cff */
[----:B------:R-:W-:-:S04]  /*3c50*/  SHF.L.U32 R2, R2, 0x1f, RZ ;  /* 0x0000001f02027819 */ /* 0x000fc800000006ff */
[----:B------:R-:W2:Y:S02]  /*3c60*/  SYNCS.PHASECHK.TRANS64.TRYWAIT P0, [UR7], R2 ;  /* 0x00000002ff0075a7 */ /* 0x000ea40008001107 */
[----:B--2---:R-:W-:Y:S05]  /*3c70*/  @!P0 BRA `(.L_x_72) ;  /* 0x0000005c00108947 */ /* 0x004fea0003800000 */
.L_x_170:
[----:B------:R-:W-:Y:S01]  /*3c80*/  NOP ;  /* 0x0000000000007918 */ /* 0x000fe20000000000 */
[----:B-1----:R-:W1:Y:S01]  /*3c90*/  LDS R0, [UR4+0x14] ;  /* 0x00001404ff007984 */ /* 0x002e620008000800 */
[----:B------:R-:W-:Y:S01]  /*3ca0*/  ULOP3.LUT UR6, UR17, 0xffff, URZ, 0xc0, !UPT ;  /* 0x0000ffff11067892 */ /* 0x000fe2000f8ec0ff */
[----:B------:R-:W-:Y:S01]  /*3cb0*/  UMOV UR8, 0xffff ;  /* 0x0000ffff00087882 */ /* 0x000fe20000000000 */
[----:B------:R-:W-:Y:S02]  /*3cc0*/  UMOV UR5, 0x1 ;  /* 0x0000000100057882 */ /* 0x000fe40000000000 */
[----:B------:R-:W-:-:S04]  /*3cd0*/  USHF.R.U32.HI UR6, URZ, 0x5, UR6 ;  /* 0x00000005ff067899 */ /* 0x000fc80008011606 */
[----:B------:R-:W-:Y:S02]  /*3ce0*/  USHF.L.U32 UR8, UR8, UR6, URZ ;  /* 0x0000000608087299 */ /* 0x000fe400080006ff */
[----:B------:R-:W-:-:S04]  /*3cf0*/  USHF.L.U32 UR5, UR5, UR6, URZ ;  /* 0x0000000605057299 */ /* 0x000fc800080006ff */
[----:B-1----:R-:W-:-:S04]  /*3d00*/  LOP3.LUT R0, R0, UR8, RZ, 0xc0, !PT ;  /* 0x0000000800007c12 */ /* 0x002fc8000f8ec0ff */
[----:B------:R-:W-:-:S13]  /*3d10*/  ISETP.NE.AND P0, PT, R0, UR8, PT ;  /* 0x0000000800007c0c */ /* 0x000fda000bf05270 */
[----:B------:R-:W-:Y:S05]  /*3d20*/  @P0 BRA `(.L_x_73) ;  /* 0x0000000000580947 */ /* 0x000fea0003800000 */
[----:B------:R-:W1:Y:S02]  /*3d30*/  LDS R0, [UR4+0x18] ;  /* 0x00001804ff007984 */ /* 0x000e640008000800 */
[----:B-1----:R-:W-:-:S04]  /*3d40*/  LOP3.LUT R0, R0, UR5, RZ, 0xc0, !PT ;  /* 0x0000000500007c12 */ /* 0x002fc8000f8ec0ff */
[----:B------:R-:W-:-:S13]  /*3d50*/  ISETP.NE.AND P0, PT, R0, UR5, PT ;  /* 0x0000000500007c0c */ /* 0x000fda000bf05270 */
[----:B------:R-:W-:Y:S05]  /*3d60*/  @P0 BRA `(.L_x_74) ;  /* 0x00000000003c0947 */ /* 0x000fea0003800000 */
[----:B------:R-:W1:Y:S01]  /*3d70*/  S2R R2, SR_LANEID ;  /* 0x0000000000027919 */ /* 0x000e620000000000 */
[----:B------:R-:W-:Y:S01]  /*3d80*/  ULOP3.LUT UR8, URZ, UR8, URZ, 0x33, !UPT ;  /* 0x00000008ff087292 */ /* 0x000fe2000f8e33ff */
[----:B------:R-:W-:Y:S02]  /*3d90*/  VOTEU.ANY UR7, UPT, PT ;  /* 0x0000000000077886 */ /* 0x000fe400038e0100 */
[----:B------:R-:W-:-:S03]  /*3da0*/  UFLO.U32 UR7, UR7 ;  /* 0x00000007000772bd */ /* 0x000fc600080e0000 */
[----:B------:R-:W-:-:S04]  /*3db0*/  IMAD.U32 R0, RZ, RZ, UR8 ;  /* 0x00000008ff007e24 */ /* 0x000fc8000f8e00ff */
[----:B------:R2:W4:Y:S02]  /*3dc0*/  REDUX UR6, R0 ;  /* 0x00000000000673c4 */ /* 0x0005240000000000 */
[----:B------:R1:W-:Y:S02]  /*3dd0*/  UTCATOMSWS.AND URZ, UR8 ;  /* 0x0000000800ff79e3 */ /* 0x0003e40008000000 */
[----:B-1----:R-:W-:Y:S02]  /*3de0*/  ISETP.EQ.U32.AND P0, PT, R2, UR7, PT ;  /* 0x0000000702007c0c */ /* 0x002fe4000bf02070 */
[----:B--2---:R-:W-:Y:S02]  /*3df0*/  LOP3.LUT R0, RZ, UR5, RZ, 0x33, !PT ;  /* 0x00000005ff007c12 */ /* 0x004fe4000f8e33ff */
[----:B----4-:R-:W-:Y:S02]  /*3e00*/  MOV R2, UR6 ;  /* 0x0000000600027c02 */ /* 0x010fe40008000f00 */
[----:B------:R-:W1:Y:S07]  /*3e10*/  REDUX UR5, R0 ;  /* 0x00000000000573c4 */ /* 0x000e6e0000000000 */
[----:B------:R2:W-:Y:S01]  /*3e20*/  @P0 ATOMS.AND RZ, [UR4+0x14], R2 ;  /* 0x00001402ffff098c */ /* 0x0005e2000a800004 */
[----:B-1----:R-:W-:-:S05]  /*3e30*/  IMAD.U32 R0, RZ, RZ, UR5 ;  /* 0x00000005ff007e24 */ /* 0x002fca000f8e00ff */
[----:B------:R2:W-:Y:S01]  /*3e40*/  @P0 ATOMS.AND RZ, [UR4+0x18], R0 ;  /* 0x00001800ffff098c */ /* 0x0005e2000a800004 */
[----:B------:R-:W-:Y:S05]  /*3e50*/  BRA `(.L_x_75) ;  /* 0x0000000000147947 */ /* 0x000fea0003800000 */
.L_x_74:
[----:B------:R-:W-:Y:S02]  /*3e60*/  MOV R2, 0x3e80 ;  /* 0x00003e8000027802 */ /* 0x000fe40000000f00 */
[----:B---3-5:R-:W-:Y:S05]  /*3e70*/  CALL.REL.NOINC `($__internal_0_$__cuda_sm10x_tcgen05_guardrail_trap_col_being_dealloced_not_returned_by_alloc) ;  /* 0x0000005c00f87944 */ /* 0x028fea0003c00000 */
[----:B------:R-:W-:Y:S05]  /*3e80*/  BRA `(.L_x_75) ;  /* 0x0000000000087947 */ /* 0x000fea0003800000 */
.L_x_73:
[----:B------:R-:W-:Y:S02]  /*3e90*/  MOV R2, 0x3eb0 ;  /* 0x00003eb000027802 */ /* 0x000fe40000000f00 */
[----:B---3-5:R-:W-:Y:S05]  /*3ea0*/  CALL.REL.NOINC `($__internal_2_$__cuda_sm10x_tcgen05_guardrail_trap_unallocated_columns_being_dealloced) ;  /* 0x0000006000047944 */ /* 0x028fea0003c00000 */
.L_x_75:
[----:B------:R-:W-:Y:S01]  /*3eb0*/  NOP ;  /* 0x0000000000007918 */ /* 0x000fe20000000000 */
[----:B------:R-:W-:Y:S05]  /*3ec0*/  EXIT ;  /* 0x000000000000794d */ /* 0x000fea0003800000 */
.L_x_57:
[----:B------:R-:W-:-:S09]  /*3ed0*/  UISETP.NE.OR UP4, UPT, UR5, 0x3, !UP4 ;  /* 0x000000030500788c */ /* 0x000fd2000e785670 */
[----:B------:R-:W-:Y:S05]  /*3ee0*/  BRA.U UP4, `(.L_x_76) ;  /* 0x0000000d04fc7547 */ /* 0x000fea000b800000 */
[----:B------:R-:W1:Y:S01]  /*3ef0*/  LDC R0, c[0x0][0xb30] ;  /* 0x0002cc00ff007b82 */ /* 0x000e620000000800 */
[----:B------:R-:W-:Y:S01]  /*3f00*/  UMOV UR4, 0x400 ;  /* 0x0000040000047882 */ /* 0x000fe20000000000 */
[----:B------:R-:W-:Y:S01]  /*3f10*/  HFMA2 R31, -RZ, RZ, 0, 0 ;  /* 0x00000000ff1f7431 */ /* 0x000fe200000001ff */
[----:B------:R-:W-:Y:S01]  /*3f20*/  ULEA UR4, UR37, UR4, 0x18 ;  /* 0x0000000425047291 */ /* 0x000fe2000f8ec0ff */
[----:B------:R-:W-:Y:S01]  /*3f30*/  IMAD.MOV.U32 R33, RZ, RZ, 0x1 ;  /* 0x00000001ff217424 */ /* 0x000fe200078e00ff */
[----:B------:R-:W-:Y:S01]  /*3f40*/  MOV R29, 0x2000 ;  /* 0x00002000001d7802 */ /* 0x000fe20000000f00 */
[----:B------:R-:W-:Y:S01]  /*3f50*/  IMAD.MOV.U32 R32, RZ, RZ, RZ ;  /* 0x000000ffff207224 */ /* 0x000fe200078e00ff */
[----:B------:R-:W-:Y:S01]  /*3f60*/  UIADD3 UR5, UPT, UPT, UR4, 0x78, URZ ;  /* 0x0000007804057890 */ /* 0x000fe2000fffe0ff */
[----:B------:R-:W2:Y:S01]  /*3f70*/  LDC R28, c[0x0][0x370] ;  /* 0x0000dc00ff1c7b82 */ /* 0x000ea20000000800 */
[----:B------:R-:W-:Y:S02]  /*3f80*/  UPLOP3.LUT UP0, UPT, UPT, UPT, UPT, 0x40, 0x4 ;  /* 0x000000000004789c */ /* 0x000fe40003f0e870 */
[----:B------:R-:W-:-:S02]  /*3f90*/  UIADD3 UR33, UPT, UPT, UR4, 0x60, URZ ;  /* 0x0000006004217890 */ /* 0x000fc4000fffe0ff */
[----:B------:R-:W-:Y:S02]  /*3fa0*/  UIADD3 UR25, UPT, UPT, UR4, 0x68, URZ ;  /* 0x0000006804197890 */ /* 0x000fe4000fffe0ff */
[----:B------:R-:W-:Y:S01]  /*3fb0*/  UIADD3 UR17, UPT, UPT, UR4, 0x70, URZ ;  /* 0x0000007004117890 */ /* 0x000fe2000fffe0ff */
[----:B------:R-:W3:Y:S01]  /*3fc0*/  LDC R3, c[0x0][0xb0c] ;  /* 0x0002c300ff037b82 */ /* 0x000ee20000000800 */
[----:B------:R-:W-:-:S07]  /*3fd0*/  UPRMT UR5, UR37, 0x654, UR5 ;  /* 0x0000065425057896 */ /* 0x000fce0008000005 */
[----:B------:R-:W4:Y:S01]  /*3fe0*/  LDC R22, c[0x0][0xb20] ;  /* 0x0002c800ff167b82 */ /* 0x000f220000000800 */
[----:B-1----:R-:W-:-:S07]  /*3ff0*/  ISETP.NE.AND P1, PT, R0, 0x1, PT ;  /* 0x000000010000780c */ /* 0x002fce0003f25270 */
[----:B------:R-:W1:Y:S08]  /*4000*/  LDC.64 R34, c[0x0][0x348] ;  /* 0x0000d200ff227b82 */ /* 0x000e700000000a00 */
[----:B------:R-:W1:Y:S08]  /*4010*/  LDC.64 R14, c[0x0][0x888] ;  /* 0x00022200ff0e7b82 */ /* 0x000e700000000a00 */
[----:B------:R-:W1:Y:S08]  /*4020*/  LDC.64 R18, c[0x0][0xb10] ;  /* 0x0002c400ff127b82 */ /* 0x000e700000000a00 */
[----:B------:R-:W1:Y:S08]  /*4030*/  LDC.64 R6, c[0x0][0xb18] ;  /* 0x0002c600ff067b82 */ /* 0x000e700000000a00 */
[----:B------:R-:W1:Y:S08]  /*4040*/  LDC.64 R4, c[0x0][0xb28] ;  /* 0x0002ca00ff047b82 */ /* 0x000e700000000a00 */
[----:B------:R-:W1:Y:S08]  /*4050*/  LDC.64 R16, c[0x0][0x890] ;  /* 0x00022400ff107b82 */ /* 0x000e700000000a00 */
[----:B--234-:R-:W1:Y:S02]  /*4060*/  LDC R23, c[0x0][0x374] ;  /* 0x0000dd00ff177b82 */ /* 0x01ce640000000800 */
.L_x_87:
[C---:B------:R-:W-:Y:S02]  /*4070*/  LEA R0, R32.reuse, UR4, 0x3 ;  /* 0x0000000420007c11 */ /* 0x040fe4000f8e18ff */
[----:B------:R-:W-:Y:S02]  /*4080*/  SHF.L.U32 R2, R31, 0x1f, RZ ;  /* 0x0000001f1f027819 */ /* 0x000fe400000006ff */
[----:B------:R-:W-:Y:S02]  /*4090*/  LEA R24, R32, UR4, 0x4 ;  /* 0x0000000420187c11 */ /* 0x000fe4000f8e20ff */
[----:B--2---:R-:W2:Y:S02]  /*40a0*/  SYNCS.PHASECHK.TRANS64.TRYWAIT P0, [R0+URZ+0xb0], R2 ;  /* 0x0000b002000075a7 */ /* 0x004ea400080011ff */
[----:B--2---:R-:W-:Y:S05]  /*40b0*/  @!P0 BRA `(.L_x_77) ;  /* 0x0000005800188947 */ /* 0x004fea0003800000 */
.L_x_171:
[----:B------:R-:W-:Y:S01]  /*40c0*/  ISETP.GE.AND P0, PT, R40, 0x1, PT ;  /* 0x000000012800780c */ /* 0x000fe20003f06270 */
[----:B------:R-:W3:Y:S01]  /*40d0*/  LDS.128 R24, [R24+0x140] ;  /* 0x0001400018187984 */ /* 0x000ee20000000c00 */
[----:B--2---:R-:W-:Y:S01]  /*40e0*/  VIADD R0, R0, 0xc0 ;  /* 0x000000c000007836 */ /* 0x004fe20000000000 */
[----:B------:R-:W-:Y:S01]  /*40f0*/  @!PT LDS RZ, [RZ] ;  /* 0x00000000fffff984 */ /* 0x000fe20000000800 */
[----:B------:R-:W-:Y:S01]  /*4100*/  @!PT LDS RZ, [RZ] ;  /* 0x00000000fffff984 */ /* 0x000fe20000000800 */
[----:B------:R-:W-:Y:S01]  /*4110*/  @!PT LDS RZ, [RZ] ;  /* 0x00000000fffff984 */ /* 0x000fe20000000800 */
[----:B------:R-:W-:Y:S01]  /*4120*/  @!PT LDS RZ, [RZ] ;  /* 0x00000000fffff984 */ /* 0x000fe20000000800 */
[----:B------:R2:W-:Y:S06]  /*4130*/  MEMBAR.ALL.CTA ;  /* 0x0000000000007992 */ /* 0x0005ec0000008000 */
[----:B--2---:R-:W2:Y:S01]  /*4140*/  FENCE.VIEW.ASYNC.S ;  /* 0x00000000000073c6 */ /* 0x004ea20000000000 */
[----:B------:R-:W-:Y:S04]  /*4150*/  PRMT R0, RZ, 0x654, R0 ;  /* 0x00000654ff007816 */ /* 0x000fe80000000000 */
[----:B--2---:R2:W-:Y:S01]  /*4160*/  SYNCS.ARRIVE.TRANS64.RED.A1T0 RZ, [R0+URZ], RZ ;  /* 0x000000ff00ff79a7 */ /* 0x0045e200081004ff */
[----:B---3--:R-:W-:Y:S11]  /*4170*/  LOP3.LUT P3, RZ, R26, 0x1, RZ, 0xc0, !PT ;  /* 0x000000011aff7812 */ /* 0x008ff6000786c0ff */
[----:B------:R-:W-:Y:S02]  /*4180*/  @!UPT UIADD3 URZ, UPT, UPT, URZ, URZ, URZ ;  /* 0x000000fffffff290 */ /* 0x000fe4000fffe0ff */
[----:B------:R-:W-:Y:S02]  /*4190*/  @P3 MOV R11, R24 ;  /* 0x00000018000b3202 */ /* 0x000fe40000000f00 */
[----:B------:R-:W-:Y:S01]  /*41a0*/  @P3 LOP3.LUT R10, R25, 0xffff, RZ, 0xc0, !PT ;  /* 0x0000ffff190a3812 */ /* 0x000fe200078ec0ff */
[----:B--2---:R-:W-:Y:S06]  /*41b0*/  @!P0 BRA `(.L_x_78) ;  /* 0x0000000000a48947 */ /* 0x004fec0003800000 */
[-C--:B-1----:R-:W-:Y:S01]  /*41c0*/  IMAD.HI.U32 R0, R23, R7.reuse, RZ ;  /* 0x0000000717007227 */ /* 0x082fe200078e00ff */
[----:B------:R-:W-:Y:S02]  /*41d0*/  ISETP.NE.AND P0, PT, R6, 0x1, PT ;  /* 0x000000010600780c */ /* 0x000fe40003f05270 */
[----:B------:R-:W-:Y:S01]  /*41e0*/  ISETP.NE.AND P2, PT, R40, 0x1, PT ;  /* 0x000000012800780c */ /* 0x000fe20003f45270 */
[----:B------:R-:W-:Y:S01]  /*41f0*/  IMAD.HI.U32 R9, R28, R18, RZ ;  /* 0x000000121c097227 */ /* 0x000fe200078e00ff */
[----:B------:R-:W-:Y:S02]  /*4200*/  SHF.R.U32.HI R0, RZ, R22, R0 ;  /* 0x00000016ff007219 */ /* 0x000fe40000011600 */
[----:B------:R-:W-:Y:S01]  /*4210*/  ISETP.NE.AND P4, PT, R3, 0x1, PT ;  /* 0x000000010300780c */ /* 0x000fe20003f85270 */
[----:B------:R-:W-:Y:S01]  /*4220*/  IMAD.HI.U32 R13, R10, R7, RZ ;  /* 0x000000070a0d7227 */ /* 0x000fe200078e00ff */
[----:B------:R-:W-:Y:S02]  /*4230*/  SHF.R.U32.HI R9, RZ, R19, R9 ;  /* 0x00000013ff097219 */ /* 0x000fe40000011609 */
[----:B------:R-:W-:Y:S01]  /*4240*/  SEL R0, R23, R0, !P0 ;  /* 0x0000000017007207 */ /* 0x000fe20004000000 */
[----:B------:R-:W-:Y:S01]  /*4250*/  IMAD.HI.U32 R12, R11, R18, RZ ;  /* 0x000000120b0c7227 */ /* 0x000fe200078e00ff */
[----:B------:R-:W-:Y:S03]  /*4260*/  SEL R9, R28, R9, !P4 ;  /* 0x000000091c097207 */ /* 0x000fe60006000000 */
[-C--:B------:R-:W-:Y:S01]  /*4270*/  IMAD.HI.U32 R8, R0, R4.reuse, RZ ;  /* 0x0000000400087227 */ /* 0x080fe200078e00ff */
[----:B------:R-:W-:Y:S03]  /*4280*/  SHF.R.U32.HI R12, RZ, R19, R12 ;  /* 0x00000013ff0c7219 */ /* 0x000fe6000001160c */
[----:B------:R-:W-:Y:S01]  /*4290*/  IMAD.HI.U32 R2, R9, R4, RZ ;  /* 0x0000000409027227 */ /* 0x000fe200078e00ff */
[-C--:B------:R-:W-:Y:S02]  /*42a0*/  @P2 SHF.R.U32.HI R0, RZ, R5.reuse, R8 ;  /* 0x00000005ff002219 */ /* 0x080fe40000011608 */
[----:B------:R-:W-:Y:S02]  /*42b0*/  SHF.R.U32.HI R8, RZ, R22, R13 ;  /* 0x00000016ff087219 */ /* 0x000fe4000001160d */
[----:B------:R-:W-:Y:S01]  /*42c0*/  @P2 SHF.R.U32.HI R9, RZ, R5, R2 ;  /* 0x00000005ff092219 */ /* 0x000fe20000011602 */
[----:B------:R-:W-:Y:S01]  /*42d0*/  IMAD R0, R40, R0, RZ ;  /* 0x0000000028007224 */ /* 0x000fe200078e02ff */
[----:B------:R-:W-:Y:S02]  /*42e0*/  SEL R8, R10, R8, !P0 ;  /* 0x000000080a087207 */ /* 0x000fe40004000000 */
[----:B------:R-:W-:Y:S01]  /*42f0*/  SEL R2, R11, R12, !P4 ;  /* 0x0000000c0b027207 */ /* 0x000fe20006000000 */
[----:B------:R-:W-:Y:S01]  /*4300*/  IMAD R12, R40, R9, RZ ;  /* 0x00000009280c7224 */ /* 0x000fe200078e02ff */
[C---:B------:R-:W-:Y:S01]  /*4310*/  ISETP.GE.AND P0, PT, R8.reuse, R0, PT ;  /* 0x000000000800720c */ /* 0x040fe20003f06270 */
[----:B------:R-:W-:Y:S03]  /*4320*/  IMAD.HI.U32 R0, R8, R4, RZ ;  /* 0x0000000408007227 */ /* 0x000fe600078e00ff */
[----:B------:R-:W-:Y:S02]  /*4330*/  ISETP.GE.OR P0, PT, R2, R12, P0 ;  /* 0x0000000c0200720c */ /* 0x000fe40000706670 */
[-C--:B------:R-:W-:Y:S04]  /*4340*/  SHF.R.U32.HI R0, RZ, R5.reuse, R0 ;  /* 0x00000005ff007219 */ /* 0x080fe80000011600 */
[----:B------:R-:W-:Y:S05]  /*4350*/  SEL R13, R8, R0, !P2 ;  /* 0x00000000080d7207 */ /* 0x000fea0005000000 */
[----:B------:R-:W-:Y:S02]  /*4360*/  IMAD.MOV R12, RZ, RZ, -R13 ;  /* 0x000000ffff0c7224 */ /* 0x000fe400078e0a0d */
[----:B------:R-:W-:Y:S04]  /*4370*/  @!P0 IMAD.HI.U32 R0, R2, R4, RZ ;  /* 0x0000000402008227 */ /* 0x000fe800078e00ff */
[----:B------:R-:W-:Y:S01]  /*4380*/  IMAD R12, R40, R12, R8 ;  /* 0x0000000c280c7224 */ /* 0x000fe200078e0208 */
[----:B------:R-:W-:Y:S04]  /*4390*/  @!P0 SHF.R.U32.HI R0, RZ, R5, R0 ;  /* 0x00000005ff008219 */ /* 0x000fe80000011600 */
[----:B------:R-:W-:Y:S04]  /*43a0*/  @!P0 SEL R0, R2, R0, !P2 ;  /* 0x0000000002008207 */ /* 0x000fe80005000000 */
[----:B------:R-:W-:Y:S01]  /*43b0*/  @!P0 IADD3 R13, PT, PT, R13, -R0, RZ ;  /* 0x800000000d0d8210 */ /* 0x000fe20007ffe0ff */
[----:B------:R-:W-:Y:S01]  /*43c0*/  @!P0 IMAD R0, R9, R12, R0 ;  /* 0x0000000c09008224 */ /* 0x000fe200078e0200 */
[----:B------:R-:W-:Y:S01]  /*43d0*/  IADD3 R9, PT, PT, -R8, RZ, RZ ;  /* 0x000000ff08097210 */ /* 0x000fe20007ffe1ff */
[--C-:B------:R-:W-:Y:S02]  /*43e0*/  IMAD.MOV R12, RZ, RZ, -R2.reuse ;  /* 0x000000ffff0c7224 */ /* 0x100fe400078e0a02 */
[----:B------:R-:W-:Y:S02]  /*43f0*/  @!P0 IMAD R8, R13, R40, R2 ;  /* 0x000000280d088224 */ /* 0x000fe400078e0202 */
[----:B------:R-:W-:Y:S02]  /*4400*/  @!P0 IMAD.MOV.U32 R2, RZ, RZ, R0 ;  /* 0x000000ffff028224 */ /* 0x000fe400078e0000 */
[----:B------:R-:W-:Y:S02]  /*4410*/  IMAD R11, R3, R12, R11 ;  /* 0x0000000c030b7224 */ /* 0x000fe400078e020b */
[----:B------:R-:W-:Y:S02]  /*4420*/  IMAD R10, R6, R9, R10 ;  /* 0x00000009060a7224 */ /* 0x000fe400078e020a */
[----:B------:R-:W-:Y:S02]  /*4430*/  IMAD R11, R2, R3, R11 ;  /* 0x00000003020b7224 */ /* 0x000fe400078e020b */
[----:B------:R-:W-:Y:S02]  /*4440*/  IMAD R10, R8, R6, R10 ;  /* 0x00000006080a7224 */ /* 0x000fe400078e020a */
.L_x_78:
[----:B------:R-:W-:Y:S05]  /*4450*/  BRA.U UP0, `(.L_x_79) ;  /* 0x0000000100107547 */ /* 0x000fea000b800000 */
[----:B------:R-:W-:Y:S04]  /*4460*/  MOV R2, UR7 ;  /* 0x0000000700027c02 */ /* 0x000fe80008000f00 */
[----:B------:R-:W-:Y:S04]  /*4470*/  SHF.L.U32 R2, R2, 0x1f, RZ ;  /* 0x0000001f02027819 */ /* 0x000fe800000006ff */
[----:B------:R-:W2:Y:S02]  /*4480*/  SYNCS.PHASECHK.TRANS64.TRYWAIT P0, [UR4+0xa8], R2 ;  /* 0x0000a802ff0075a7 */ /* 0x000ea40008001104 */
[----:B--2---:R-:W-:Y:S05]  /*4490*/  @!P0 BRA `(.L_x_80) ;  /* 0x0000005400348947 */ /* 0x004fea0003800000 */
.L_x_79:
[----:B-1----:R-:W-:Y:S02]  /*44a0*/  ISETP.NE.U32.AND P0, PT, R16, RZ, PT ;  /* 0x000000ff1000720c */ /* 0x002fe40003f05070 */
[----:B------:R-:W-:Y:S02]  /*44b0*/  R2UR UR35, R21 ;  /* 0x00000000152372ca */ /* 0x000fe400000e0000 */
[----:B------:R-:W-:Y:S02]  /*44c0*/  R2UR UR34, R20 ;  /* 0x00000000142272ca */ /* 0x000fe400000e0000 */
[----:B------:R-:W-:Y:S02]  /*44d0*/  ISETP.NE.AND.EX P0, PT, R17, RZ, PT, P0 ;  /* 0x000000ff1100720c */ /* 0x000fe40003f05300 */
[----:B------:R-:W-:Y:S02]  /*44e0*/  ISETP.NE.U32.AND P2, PT, R16, RZ, PT ;  /* 0x000000ff1000720c */ /* 0x000fe40003f45070 */
[----:B------:R-:W-:Y:S02]  /*44f0*/  SHF.L.U32 R20, R33, 0x1f, RZ ;  /* 0x0000001f21147819 */ /* 0x000fe400000006ff */
[----:B------:R-:W-:Y:S03]  /*4500*/  ISETP.NE.AND.EX P2, PT, R17, RZ, PT, P2 ;  /* 0x000000ff1100720c */ /* 0x000fe60003f45320 */
[----:B------:R-:W-:Y:S02]  /*4510*/  USHF.L.U32 UR35, UR35, 0x7, URZ ;  /* 0x0000000723237899 */ /* 0x000fe400080006ff */
[----:B------:R-:W-:Y:S02]  /*4520*/  USHF.L.U32 UR34, UR34, 0x7, URZ ;  /* 0x0000000722227899 */ /* 0x000fe400080006ff */
[----:B------:R-:W-:Y:S10]  /*4530*/  @!P0 BRA `(.L_x_81) ;  /* 0x00000000002c8947 */ /* 0x000ff40003800000 */
[----:B------:R-:W-:Y:S01]  /*4540*/  ISETP.NE.U32.AND P0, PT, R14, RZ, PT ;  /* 0x000000ff0e00720c */ /* 0x000fe20003f05070 */
[----:B------:R-:W-:Y:S03]  /*4550*/  IMAD.MOV.U32 R88, RZ, RZ, 0x1 ;  /* 0x00000001ff587424 */ /* 0x000fe600078e00ff */
[----:B------:R-:W-:Y:S11]  /*4560*/  ISETP.NE.AND.EX P0, PT, R15, RZ, PT, P0 ;  /* 0x000000ff0f00720c */ /* 0x000ff60003f05300 */
[----:B------:R-:W-:Y:S02]  /*4570*/  @!UPT UIADD3 URZ, UPT, UPT, URZ, URZ, URZ ;  /* 0x000000fffffff290 */ /* 0x000fe4000fffe0ff */
[----:B------:R-:W1:Y:S01]  /*4580*/  @P0 LDC.64 R8, c[0x0][0x888] ;  /* 0x00022200ff080b82 */ /* 0x000e620000000a00 */
[----:B--2---:R-:W-:Y:S04]  /*4590*/  @P0 IMAD R0, R16, UR36, RZ ;  /* 0x0000002410000c24 */ /* 0x004fe8000f8e02ff */
[----:B-1----:R-:W-:Y:S04]  /*45a0*/  @P0 IMAD.WIDE R8, R0, 0x4, R8 ;  /* 0x0000000400080825 */ /* 0x002fe800078e0208 */
[----:B------:R-:W-:Y:S01]  /*45b0*/  HFMA2 R0, -RZ, RZ, 0, 5.9604644775390625e-08 ;  /* 0x00000001ff007431 */ /* 0x000fe200000001ff */
[----:B-----5:R1:W5:Y:S04]  /*45c0*/  @P0 LDG.E R49, desc[UR46][R8.64] ;  /* 0x0000002e08310981 */ /* 0x020368000c1e1900 */
[----:B------:R-:W-:Y:S01]  /*45d0*/  @!P0 PRMT R88, R0, 0x7610, R88 ;  /* 0x0000761000588816 */ /* 0x000fe20000000058 */
[----:B-1----:R-:W3:Y:S06]  /*45e0*/  @!P0 LDC R49, c[0x0][0x880] ;  /* 0x00022000ff318b82 */ /* 0x002eec0000000800 */
.L_x_81:
[----:B---3-5:R-:W-:Y:S01]  /*45f0*/  @!P2 FSETP.EQ.AND P0, PT, R49, RZ, PT ;  /* 0x000000ff3100a20b */ /* 0x028fe20003f02000 */
[----:B------:R-:W-:Y:S01]  /*4600*/  @!UPT UIADD3 URZ, UPT, UPT, URZ, URZ, URZ ;  /* 0x000000fffffff290 */ /* 0x000fe2000fffe0ff */
[----:B------:R-:W-:Y:S11]  /*4610*/  @!P2 BRA `(.L_x_82) ;  /* 0x000000000018a947 */ /* 0x000ff60003800000 */
[----:B------:R-:W-:Y:S02]  /*4620*/  LOP3.LUT P2, RZ, R88, 0xff, RZ, 0xc0, !PT ;  /* 0x000000ff58ff7812 */ /* 0x000fe4000784c0ff */
[----:B------:R-:W-:Y:S04]  /*4630*/  ISETP.NE.U32.AND P0, PT, R14, RZ, PT ;  /* 0x000000ff0e00720c */ /* 0x000fe80003f05070 */
[----:B------:R-:W-:Y:S04]  /*4640*/  ISETP.NE.AND.EX P0, PT, R15, RZ, PT, P0 ;  /* 0x000000ff0f00720c */ /* 0x000fe80003f05300 */
[----:B------:R-:W-:Y:S03]  /*4650*/  PLOP3.LUT P0, PT, P0, PT, PT, 0x8, 0x80 ;  /* 0x000000000080781c */ /* 0x000fe6000070e170 */
[----:B------:R-:W-:Y:S11]  /*4660*/  @P2 FSETP.EQ.AND P0, PT, R49, RZ, PT ;  /* 0x000000ff3100220b */ /* 0x000ff60003f02000 */
[----:B------:R-:W-:Y:S02]  /*4670*/  @!UPT UIADD3 URZ, UPT, UPT, URZ, URZ, URZ ;  /* 0x000000fffffff290 */ /* 0x000fe4000fffe0ff */
.L_x_82:
[----:B------:R-:W1:Y:S01]  /*4680*/  SYNCS.PHASECHK.TRANS64.TRYWAIT P2, [UR4+0x80], R20 ;  /* 0x00008014ff0075a7 */ /* 0x000e620008041104 */
[----:B------:R-:W-:Y:S04]  /*4690*/  ELECT P4, URZ, PT ;  /* 0x0000000000ff782f */ /* 0x000fe80003880000 */
[----:B------:R-:W-:Y:S11]  /*46a0*/  PLOP3.LUT P4, PT, P0, P4, PT, 0xf2, 0x2f ;  /* 0x00000000002f781c */ /* 0x000ff60000789e72 */
[----:B------:R-:W-:Y:S02]  /*46b0*/  @!UPT UIADD3 URZ, UPT, UPT, URZ, URZ, URZ ;  /* 0x000000fffffff290 */ /* 0x000fe4000fffe0ff */
[----:B------:R-:W-:Y:S05]  /*46c0*/  @!P4 IADD3 R8, P0, PT, R34, 0x580, RZ ;  /* 0x000005802208c810 */ /* 0x000fea0007f1e0ff */
[----:B--2---:R-:W-:Y:S01]  /*46d0*/  @!P4 IMAD.X R2, RZ, RZ, R35, P0 ;  /* 0x000000ffff02c224 */ /* 0x004fe200000e0623 */
[----:B-1----:R-:W-:Y:S07]  /*46e0*/  @!P2 BRA `(.L_x_83) ;  /* 0x0000005000b8a947 */ /* 0x002fee0003800000 */
.L_x_174:
[----:B------:R-:W-:Y:S01]  /*46f0*/  @!P4 R2UR UR8, R8 ;  /* 0x000000000808c2ca */ /* 0x000fe200000e0000 */
[----:B------:R-:W-:Y:S01]  /*4700*/  VOTEU.ALL UP0, P4 ;  /* 0x0000000000ff7886 */ /* 0x000fe20002000000 */
[----:B------:R-:W-:Y:S01]  /*4710*/  @!P4 R2UR UR6, R2 ;  /* 0x000000000206c2ca */ /* 0x000fe200000e0000 */
[----:B-1----:R-:W-:Y:S01]  /*4720*/  @!P4 IMAD.MOV.U32 R0, RZ, RZ, 0x2000 ;  /* 0x00002000ff00c424 */ /* 0x002fe200078e00ff */
[----:B------:R-:W-:Y:S02]  /*4730*/  UMOV UR9, 0x10000000 ;  /* 0x1000000000097882 */ /* 0x000fe40000000000 */
[----:B------:R-:W-:Y:S01]  /*4740*/  @!UP0 UIADD3 UR32, UPT, UPT, UR4, 0x200, URZ ;  /* 0x0000020004208890 */ /* 0x000fe2000fffe0ff */
[----:B------:R-:W-:Y:S06]  /*4750*/  VOTEU.ALL UP0, P4 ;  /* 0x0000000000ff7886 */ /* 0x000fec0002000000 */
[----:B------:R-:W-:Y:S01]  /*4760*/  IMAD.U32 R8, RZ, RZ, UR8 ;  /* 0x00000008ff087e24 */ /* 0x000fe2000f8e00ff */
[----:B------:R-:W-:Y:S01]  /*4770*/  UMOV UR8, 0x0 ;  /* 0x0000000000087882 */ /* 0x000fe20000000000 */
[----:B------:R-:W-:Y:S01]  /*4780*/  IMAD.U32 R9, RZ, RZ, UR6 ;  /* 0x00000006ff097e24 */ /* 0x000fe2000f8e00ff */
[----:B------:R-:W-:Y:S02]  /*4790*/  UPRMT UR6, UR37, 0x654, UR33 ;  /* 0x0000065425067896 */ /* 0x000fe40008000021 */
[----:B------:R-:W-:Y:S02]  /*47a0*/  @!P4 R2UR UR10, R8 ;  /* 0x00000000080ac2ca */ /* 0x000fe400000e0000 */
[----:B------:R-:W-:Y:S02]  /*47b0*/  @!P4 R2UR UR11, R9 ;  /* 0x00000000090bc2ca */ /* 0x000fe400000e0000 */
[----:B------:R-:W-:Y:S05]  /*47c0*/  @!P4 IADD3 R8, P0, PT, R34, 0x580, RZ ;  /* 0x000005802208c810 */ /* 0x000fea0007f1e0ff */
[----:B------:R-:W-:Y:S06]  /*47d0*/  @!P4 IMAD.X R2, RZ, RZ, R35, P0 ;  /* 0x000000ffff02c224 */ /* 0x000fec00000e0623 */
[----:B------:R1:W-:Y:S01]  /*47e0*/  @!UP0 UTMALDG.3D [UR32], [UR10], desc[UR8] ;  /* 0x000008200a0085b4 */ /* 0x0003e20008011000 */
[----:B------:R1:W-:Y:S01]  /*47f0*/  @!P4 SYNCS.ARRIVE.TRANS64.RED.A0TR RZ, [UR4+0x60], R0 ;  /* 0x00006000ffffc9a7 */ /* 0x0003e20008300404 */
[----:B------:R-:W-:Y:S01]  /*4800*/  SYNCS.ARRIVE.TRANS64.RED.A1T0 RZ, [UR6], RZ ;  /* 0x000000ffffff79a7 */ /* 0x000fe20008100406 */
[----:B------:R-:W2:Y:S02]  /*4810*/  SYNCS.PHASECHK.TRANS64.TRYWAIT P2, [UR4+0x88], R20 ;  /* 0x00008814ff0075a7 */ /* 0x000ea40008041104 */
[----:B-12---:R-:W-:Y:S05]  /*4820*/  @!P2 BRA `(.L_x_84) ;  /* 0x000000500080a947 */ /* 0x006fea0003800000 */
.L_x_176:
[----:B------:R-:W-:Y:S01]  /*4830*/  @!P4 R2UR UR8, R8 ;  /* 0x000000000808c2ca */ /* 0x000fe200000e0000 */
[----:B------:R-:W-:Y:S01]  /*4840*/  VOTEU.ALL UP0, P4 ;  /* 0x0000000000ff7886 */ /* 0x000fe20002000000 */
[----:B------:R-:W-:Y:S01]  /*4850*/  @!P4 R2UR UR6, R2 ;  /* 0x000000000206c2ca */ /* 0x000fe200000e0000 */
[----:B-1----:R-:W-:Y:S01]  /*4860*/  @!P4 IMAD.MOV.U32 R0, RZ, RZ, 0x2000 ;  /* 0x00002000ff00c424 */ /* 0x002fe200078e00ff */
[----:B------:R-:W-:Y:S01]  /*4870*/  UMOV UR9, 0x10000000 ;  /* 0x1000000000097882 */ /* 0x000fe20000000000 */
[----:B------:R-:W-:Y:S01]  /*4880*/  UMOV UR27, UR35 ;  /* 0x00000023001b7c82 */ /* 0x000fe20008000000 */
[----:B------:R-:W-:Y:S02]  /*4890*/  @!UP0 UIADD3 UR26, UPT, UPT, UR34, 0x20, URZ ;  /* 0x00000020221a8890 */ /* 0x000fe4000fffe0ff */
[----:B------:R-:W-:Y:S01]  /*48a0*/  @!UP0 UIADD3 UR24, UPT, UPT, UR4, 0x2200, URZ ;  /* 0x0000220004188890 */ /* 0x000fe2000fffe0ff */
[----:B------:R-:W-:Y:S01]  /*48b0*/  VOTEU.ALL UP0, P4 ;  /* 0x0000000000ff7886 */ /* 0x000fe20002000000 */
[----:B------:R-:W-:Y:S03]  /*48c0*/  UMOV UR28, UR36 ;  /* 0x00000024001c7c82 */ /* 0x000fe60008000000 */
        /* <DEDUP_REMOVED lines=13> */
.L_x_178:
[----:B------:R-:W2:Y:S01]  /*49a0*/  LDC.64 R12, c[0x0][0xb18] ;  /* 0x0002c600ff0c7b82 */ /* 0x000ea20000000a00 */
[----:B------:R-:W-:Y:S01]  /*49b0*/  @!P4 R2UR UR6, R2 ;  /* 0x000000000206c2ca */ /* 0x000fe200000e0000 */
[----:B------:R-:W-:Y:S01]  /*49c0*/  VOTEU.ALL UP0, P4 ;  /* 0x0000000000ff7886 */ /* 0x000fe20002000000 */
[----:B------:R-:W-:Y:S01]  /*49d0*/  @!P4 R2UR UR8, R8 ;  /* 0x000000000808c2ca */ /* 0x000fe200000e0000 */
[----:B-1----:R-:W-:Y:S01]  /*49e0*/  @!P4 IMAD.MOV.U32 R0, RZ, RZ, 0x2000 ;  /* 0x00002000ff00c424 */ /* 0x002fe200078e00ff */
[----:B------:R-:W-:Y:S03]  /*49f0*/  UMOV UR9, 0x10000000 ;  /* 0x1000000000097882 */ /* 0x000fe60000000000 */
[----:B------:R-:W1:Y:S01]  /*4a00*/  @!P1 LDC R2, c[0x0][0xb0c] ;  /* 0x0002c300ff029b82 */ /* 0x000e620000000800 */
[----:B------:R-:W-:Y:S01]  /*4a10*/  @!UP0 UIADD3 UR18, UPT, UPT, UR34, 0x40, URZ ;  /* 0x0000004022128890 */ /* 0x000fe2000fffe0ff */
[----:B------:R-:W-:Y:S01]  /*4a20*/  @P3 SHF.R.U32.HI R30, RZ, 0x10, R25 ;  /* 0x00000010ff1e3819 */ /* 0x000fe20000011619 */
[----:B------:R-:W-:Y:S01]  /*4a30*/  @!UP0 UIADD3 UR16, UPT, UPT, UR4, 0x4200, URZ ;  /* 0x0000420004108890 */ /* 0x000fe2000fffe0ff */
[----:B------:R-:W-:Y:S01]  /*4a40*/  VIADD R32, R32, 0x1 ;  /* 0x0000000120207836 */ /* 0x000fe20000000000 */
[----:B------:R-:W-:Y:S01]  /*4a50*/  VOTEU.ALL UP0, P4 ;  /* 0x0000000000ff7886 */ /* 0x000fe20002000000 */
[----:B------:R-:W-:Y:S01]  /*4a60*/  UMOV UR19, UR35 ;  /* 0x0000002300137c82 */ /* 0x000fe20008000000 */
[----:B------:R-:W-:Y:S01]  /*4a70*/  UMOV UR20, UR36 ;  /* 0x0000002400147c82 */ /* 0x000fe20008000000 */
[----:B------:R-:W-:Y:S01]  /*4a80*/  IMAD.U32 R9, RZ, RZ, UR6 ;  /* 0x00000006ff097e24 */ /* 0x000fe2000f8e00ff */
[----:B------:R-:W-:Y:S01]  /*4a90*/  UPRMT UR6, UR37, 0x654, UR17 ;  /* 0x0000065425067896 */ /* 0x000fe20008000011 */
[----:B------:R-:W-:Y:S01]  /*4aa0*/  IMAD.U32 R8, RZ, RZ, UR8 ;  /* 0x00000008ff087e24 */ /* 0x000fe2000f8e00ff */
[----:B------:R-:W-:Y:S02]  /*4ab0*/  UMOV UR8, 0x0 ;  /* 0x0000000000087882 */ /* 0x000fe40000000000 */
[----:B------:R-:W-:Y:S02]  /*4ac0*/  @!P4 R2UR UR11, R9 ;  /* 0x00000000090bc2ca */ /* 0x000fe400000e0000 */
[----:B------:R-:W-:Y:S02]  /*4ad0*/  @!P4 R2UR UR10, R8 ;  /* 0x00000000080ac2ca */ /* 0x000fe400000e0000 */
[----:B------:R-:W3:Y:S11]  /*4ae0*/  LDC.64 R8, c[0x0][0xb10] ;  /* 0x0002c400ff087b82 */ /* 0x000ef60000000a00 */
[----:B------:R4:W-:Y:S01]  /*4af0*/  @!UP0 UTMALDG.3D [UR16], [UR10], desc[UR8] ;  /* 0x000008100a0085b4 */ /* 0x0009e20008011000 */
[----:B------:R5:W-:Y:S01]  /*4b00*/  @!P4 SYNCS.ARRIVE.TRANS64.RED.A0TR RZ, [UR4+0x70], R0 ;  /* 0x00007000ffffc9a7 */ /* 0x000be20008300404 */
[C---:B---3--:R-:W-:Y:S01]  /*4b10*/  @!P1 IMAD.HI.U32 R8, R11.reuse, R8, RZ ;  /* 0x000000080b089227 */ /* 0x048fe200078e00ff */
[----:B--2---:R-:W-:Y:S02]  /*4b20*/  @!P1 ISETP.NE.AND P0, PT, R12, 0x1, PT ;  /* 0x000000010c00980c */ /* 0x004fe40003f05270 */
[----:B-1----:R-:W-:Y:S01]  /*4b30*/  @!P1 ISETP.NE.AND P2, PT, R2, 0x1, PT ;  /* 0x000000010200980c */ /* 0x002fe20003f45270 */
[----:B------:R-:W-:Y:S01]  /*4b40*/  SYNCS.ARRIVE.TRANS64.RED.A1T0 RZ, [UR6], RZ ;  /* 0x000000ffffff79a7 */ /* 0x000fe20008100406 */
[C---:B------:R-:W-:Y:S01]  /*4b50*/  @!P1 IMAD.HI.U32 R13, R10.reuse, R13, RZ ;  /* 0x0000000d0a0d9227 */ /* 0x040fe200078e00ff */
[----:B------:R-:W-:Y:S04]  /*4b60*/  @!P1 SHF.R.U32.HI R8, RZ, R9, R8 ;  /* 0x00000009ff089219 */ /* 0x000fe80000011608 */
[----:B------:R-:W-:Y:S01]  /*4b70*/  @!P1 SEL R8, R11, R8, !P2 ;  /* 0x000000080b089207 */ /* 0x000fe20005000000 */
[----:B------:R-:W1:Y:S01]  /*4b80*/  SYNCS.PHASECHK.TRANS64.TRYWAIT P5, [UR4+0x98], R20 ;  /* 0x00009814ff0075a7 */ /* 0x000e6200080a1104 */
[----:B-----5:R-:W2:Y:S02]  /*4b90*/  @!P1 LDC R0, c[0x0][0xb20] ;  /* 0x0002c800ff009b82 */ /* 0x020ea40000000800 */
[----:B--2---:R-:W-:Y:S04]  /*4ba0*/  @!P1 SHF.R.U32.HI R0, RZ, R0, R13 ;  /* 0x00000000ff009219 */ /* 0x004fe8000001160d */
[----:B------:R-:W-:Y:S05]  /*4bb0*/  @!P1 SEL R9, R10, R0, !P0 ;  /* 0x000000000a099207 */ /* 0x000fea0004000000 */
[----:B------:R-:W-:Y:S02]  /*4bc0*/  @!P1 IMAD.IADD R0, R9, 0x1, -R8 ;  /* 0x0000000109009824 */ /* 0x000fe400078e0a08 */
[----:B------:R-:W-:Y:S02]  /*4bd0*/  @!P1 IMAD.IADD R8, R8, 0x1, -R9 ;  /* 0x0000000108089824 */ /* 0x000fe400078e0a09 */
[----:B------:R-:W-:Y:S02]  /*4be0*/  @!P1 IMAD R11, R0, R2, R11 ;  /* 0x00000002000b9224 */ /* 0x000fe400078e020b */
[----:B------:R-:W-:Y:S01]  /*4bf0*/  @!P1 IMAD R10, R8, R12, R10 ;  /* 0x0000000c080a9224 */ /* 0x000fe200078e020a */
[----:B-1--4-:R-:W-:Y:S06]  /*4c00*/  @!P5 BRA `(.L_x_86) ;  /* 0x0000004c00b8d947 */ /* 0x012fec0003800000 */
.L_x_180:
[----:B------:R-:W-:Y:S01]  /*4c10*/  @!P4 IADD3 R2, P0, PT, R34, 0x580, RZ ;  /* 0x000005802202c810 */ /* 0x000fe20007f1e0ff */
[----:B------:R-:W-:Y:S01]  /*4c20*/  VOTEU.ALL UP0, P4 ;  /* 0x0000000000ff7886 */ /* 0x000fe20002000000 */
[----:B------:R-:W-:Y:S01]  /*4c30*/  UMOV UR18, 0x0 ;  /* 0x0000000000127882 */ /* 0x000fe20000000000 */
[----:B------:R-:W-:Y:S01]  /*4c40*/  UMOV UR19, 0x10000000 ;  /* 0x1000000000137882 */ /* 0x000fe20000000000 */
[----:B------:R-:W-:Y:S01]  /*4c50*/  @!P4 R2UR UR8, R2 ;  /* 0x000000000208c2ca */ /* 0x000fe200000e0000 */
[----:B-1----:R-:W-:Y:S01]  /*4c60*/  @!P4 IMAD.X R0, RZ, RZ, R35, P0 ;  /* 0x000000ffff00c224 */ /* 0x002fe200000e0623 */
[----:B------:R-:W-:Y:S01]  /*4c70*/  @!UP0 UIADD3 UR10, UPT, UPT, UR34, 0x60, URZ ;  /* 0x00000060220a8890 */ /* 0x000fe2000fffe0ff */
[----:B------:R-:W-:Y:S01]  /*4c80*/  ISETP.NE.AND P0, PT, R32, 0x2, PT ;  /* 0x000000022000780c */ /* 0x000fe20003f05270 */
[----:B------:R-:W-:Y:S01]  /*4c90*/  @!UP0 UIADD3 UR9, UPT, UPT, UR4, 0x78, URZ ;  /* 0x0000007804098890 */ /* 0x000fe2000fffe0ff */
[----:B------:R-:W-:Y:S01]  /*4ca0*/  LOP3.LUT R33, R33, 0x1, RZ, 0x3c, !PT ;  /* 0x0000000121217812 */ /* 0x000fe200078e3cff */
[----:B------:R-:W-:Y:S01]  /*4cb0*/  UMOV UR11, UR35 ;  /* 0x00000023000b7c82 */ /* 0x000fe20008000000 */
[----:B------:R-:W-:Y:S01]  /*4cc0*/  @!P4 R2UR UR6, R0 ;  /* 0x000000000006c2ca */ /* 0x000fe200000e0000 */
[----:B------:R-:W-:Y:S01]  /*4cd0*/  UMOV UR12, UR36 ;  /* 0x00000024000c7c82 */ /* 0x000fe20008000000 */
[----:B------:R-:W-:Y:S01]  /*4ce0*/  @P3 R2UR UR36, R30 ;  /* 0x000000001e2432ca */ /* 0x000fe200000e0000 */
[----:B------:R-:W-:Y:S01]  /*4cf0*/  IMAD.IADD R20, R10, 0x1, R86 ;  /* 0x000000010a147824 */ /* 0x000fe200078e0256 */
[----:B------:R-:W-:Y:S01]  /*4d00*/  SEL R0, RZ, 0x1, P0 ;  /* 0x00000001ff007807 */ /* 0x000fe20000000000 */
[----:B------:R-:W-:Y:S01]  /*4d10*/  IMAD.IADD R21, R11, 0x1, R87 ;  /* 0x000000010b157824 */ /* 0x000fe200078e0257 */
[----:B------:R-:W-:Y:S01]  /*4d20*/  SEL R32, R32, RZ, P0 ;  /* 0x000000ff20207207 */ /* 0x000fe20000000000 */
[----:B------:R-:W-:Y:S01]  /*4d30*/  IMAD.U32 R8, RZ, RZ, UR8 ;  /* 0x00000008ff087e24 */ /* 0x000fe2000f8e00ff */
[----:B------:R-:W-:Y:S01]  /*4d40*/  @!UP0 UIADD3 UR8, UPT, UPT, UR4, 0x6200, URZ ;  /* 0x0000620004088890 */ /* 0x000fe2000fffe0ff */
[----:B------:R-:W-:Y:S01]  /*4d50*/  LOP3.LUT R31, R31, R0, RZ, 0x3c, !PT ;  /* 0x000000001f1f7212 */ /* 0x000fe200078e3cff */
[----:B------:R-:W-:Y:S02]  /*4d60*/  VOTEU.ALL UP0, P4 ;  /* 0x0000000000ff7886 */ /* 0x000fe40002000000 */
[----:B------:R-:W-:Y:S01]  /*4d70*/  @!P4 R2UR UR14, R8 ;  /* 0x00000000080ec2ca */ /* 0x000fe200000e0000 */
[----:B------:R-:W-:Y:S05]  /*4d80*/  IMAD.U32 R9, RZ, RZ, UR6 ;  /* 0x00000006ff097e24 */ /* 0x000fea000f8e00ff */
[----:B------:R-:W-:Y:S11]  /*4d90*/  @!P4 R2UR UR15, R9 ;  /* 0x00000000090fc2ca */ /* 0x000ff600000e0000 */
[----:B------:R-:W-:Y:S02]  /*4da0*/  @!UPT UIADD3 URZ, UPT, UPT, URZ, URZ, URZ ;  /* 0x000000fffffff290 */ /* 0x000fe4000fffe0ff */
[----:B------:R2:W-:Y:S01]  /*4db0*/  @!UP0 UTMALDG.3D [UR8], [UR14], desc[UR18] ;  /* 0x000012080e0085b4 */ /* 0x0005e20008011000 */
[----:B------:R2:W-:Y:S01]  /*4dc0*/  @!P4 SYNCS.ARRIVE.TRANS64.RED.A0TR RZ, [UR4+0x78], R29 ;  /* 0x0000781dffffc9a7 */ /* 0x0005e20008300404 */
[----:B------:R-:W-:Y:S01]  /*4dd0*/  UPLOP3.LUT UP0, UPT, UPT, UPT, UPT, 0x80, 0x8 ;  /* 0x000000000008789c */ /* 0x000fe20003f0f070 */
[----:B------:R-:W-:Y:S01]  /*4de0*/  SYNCS.ARRIVE.TRANS64.RED.A1T0 RZ, [UR5], RZ ;  /* 0x000000ffffff79a7 */ /* 0x000fe20008100405 */
[----:B------:R-:W-:Y:S09]  /*4df0*/  @P3 BRA `(.L_x_87) ;  /* 0xfffffff0009c3947 */ /* 0x000ff2000383ffff */
[----:B------:R-:W-:-:S04]  /*4e00*/  SHF.L.U32 R2, R33, 0x1f, RZ ;  /* 0x0000001f21027819 */ /* 0x000fc800000006ff */
[----:B------:R-:W1:Y:S02]  /*4e10*/  SYNCS.PHASECHK.TRANS64.TRYWAIT P0, [UR4+0x80], R2 ;  /* 0x00008002ff0075a7 */ /* 0x000e640008001104 */
[----:B-1----:R-:W-:Y:S05]  /*4e20*/  @!P0 BRA `(.L_x_88) ;  /* 0x0000004c00488947 */ /* 0x002fea0003800000 */
.L_x_182:
[----:B------:R-:W3:Y:S02]  /*4e30*/  SYNCS.PHASECHK.TRANS64.TRYWAIT P0, [UR4+0x88], R2 ;  /* 0x00008802ff0075a7 */ /* 0x000ee40008001104 */
[----:B---3--:R-:W-:Y:S05]  /*4e40*/  @!P0 BRA `(.L_x_89) ;  /* 0x0000004c00588947 */ /* 0x008fea0003800000 */
.L_x_184:
[----:B------:R-:W3:Y:S02]  /*4e50*/  SYNCS.PHASECHK.TRANS64.TRYWAIT P0, [UR4+0x90], R2 ;  /* 0x00009002ff0075a7 */ /* 0x000ee40008001104 */
[----:B---3--:R-:W-:Y:S05]  /*4e60*/  @!P0 BRA `(.L_x_90) ;  /* 0x0000004c00688947 */ /* 0x008fea0003800000 */
.L_x_186:
[----:B-1----:R-:W-:-:S07]  /*4e70*/  MOV R0, UR4 ;  /* 0x0000000400007c02 */ /* 0x002fce0008000f00 */
.L_x_91:
[----:B-1----:R-:W-:-:S04]  /*4e80*/  SHF.L.U32 R2, R33, 0x1f, RZ ;  /* 0x0000001f21027819 */ /* 0x002fc800000006ff */
[----:B------:R1:W3:Y:S03]  /*4e90*/  SYNCS.PHASECHK.TRANS64.TRYWAIT P0, [R0+URZ+0x98], R2 ;  /* 0x00009802000075a7 */ /* 0x0002e600080011ff */
[----:B---3--:R-:W-:Y:S05]  /*4ea0*/  @!P0 NANOSLEEP.SYNCS 0x989680 ;  /* 0x009896800000895d */ /* 0x008fea0003900000 */
[----:B------:R-:W3:Y:S02]  /*4eb0*/  @!P0 SYNCS.PHASECHK.TRANS64 P0, [R0+URZ+0x98], R2 ;  /* 0x00009802000085a7 */ /* 0x000ee400080010ff */
[----:B--23--:R-:W-:Y:S05]  /*4ec0*/  @P0 EXIT ;  /* 0x000000000000094d */ /* 0x00cfea0003800000 */
[----:B------:R-:W-:Y:S05]  /*4ed0*/  BRA `(.L_x_91) ;  /* 0xfffffffc00e87947 */ /* 0x000fea000383ffff */
.L_x_76:
[----:B------:R-:W-:-:S06]  /*4ee0*/  UISETP.GE.AND UP0, UPT, UR5, 0x4, UPT ;  /* 0x000000040500788c */ /* 0x000fcc000bf06270 */
[----:B------:R-:W-:-:S13]  /*4ef0*/  PLOP3.LUT P0, PT, PT, PT, UP0, 0x80, 0x8 ;  /* 0x000000000008781c */ /* 0x000fda0003f0f008 */
[----:B------:R-:W-:Y:S05]  /*4f00*/  @!P0 EXIT ;  /* 0x000000000000894d */ /* 0x000fea0003800000 */
[----:B------:R-:W-:Y:S01]  /*4f10*/  BAR.SYNC.DEFER_BLOCKING 0x6, 0xa0 ;  /* 0x0182800000007b1d */ /* 0x000fe20000010000 */
[C---:B------:R-:W-:Y:S01]  /*4f20*/  IMAD.SHL.U32 R2, R101.reuse, 0x20, RZ ;  /* 0x0000002065027824 */ /* 0x040fe200078e00ff */
[C---:B------:R-:W-:Y:S01]  /*4f30*/  SHF.L.U32 R46, R101.reuse, 0x10, RZ ;  /* 0x00000010652e7819 */ /* 0x040fe200000006ff */
[C---:B------:R-:W-:Y:S01]  /*4f40*/  IMAD.SHL.U32 R100, R101.reuse, 0x4, RZ ;  /* 0x0000000465647824 */ /* 0x040fe200078e00ff */
[C---:B------:R-:W-:Y:S01]  /*4f50*/  LOP3.LUT R102, R101.reuse, 0x60, RZ, 0xc0, !PT ;  /* 0x0000006065667812 */ /* 0x040fe200078ec0ff */
[----:B------:R-:W-:Y:S01]  /*4f60*/  HFMA2 R97, -RZ, RZ, 0, 5.9604644775390625e-08 ;  /* 0x00000001ff617431 */ /* 0x000fe200000001ff */
[----:B------:R-:W-:Y:S02]  /*4f70*/  UMOV UR48, 0x400 ;  /* 0x0000040000307882 */ /* 0x000fe40000000000 */
[----:B------:R-:W1:Y:S01]  /*4f80*/  LDC R91, c[0x0][0x370] ;  /* 0x0000dc00ff5b7b82 */ /* 0x000e620000000800 */
[----:B------:R-:W-:Y:S01]  /*4f90*/  ULEA UR48, UR37, UR48, 0x18 ;  /* 0x0000003025307291 */ /* 0x000fe2000f8ec0ff */
[----:B------:R-:W-:Y:S01]  /*4fa0*/  LOP3.LUT R3, R2, 0xc0, RZ, 0xc0, !PT ;  /* 0x000000c002037812 */ /* 0x000fe200078ec0ff */
[----:B------:R-:W-:Y:S01]  /*4fb0*/  HFMA2 R95, -RZ, RZ, 0, 0 ;  /* 0x00000000ff5f7431 */ /* 0x000fe200000001ff */
[----:B------:R-:W-:Y:S01]  /*4fc0*/  LOP3.LUT R99, R101, 0x2, RZ, 0xc0, !PT ;  /* 0x0000000265637812 */ /* 0x000fe200078ec0ff */
[----:B------:R-:W-:Y:S01]  /*4fd0*/  UIADD3 UR4, UPT, UPT, UR48, 0x200, URZ ;  /* 0x0000020030047890 */ /* 0x000fe2000fffe0ff */
[----:B------:R-:W-:Y:S01]  /*4fe0*/  LOP3.LUT R100, R3, 0x18, R100, 0xf8, !PT ;  /* 0x0000001803647812 */ /* 0x000fe200078ef864 */
[----:B------:R-:W-:Y:S01]  /*4ff0*/  IMAD.MOV.U32 R45, RZ, RZ, RZ ;  /* 0x000000ffff2d7224 */ /* 0x000fe200078e00ff */
[----:B------:R-:W2:Y:S01]  /*5000*/  LDC R42, c[0x0][0xb0c] ;  /* 0x0002c300ff2a7b82 */ /* 0x000ea20000000800 */
[----:B------:R-:W-:Y:S01]  /*5010*/  LOP3.LUT R46, R46, 0x600000, RZ, 0xc0, !PT ;  /* 0x006000002e2e7812 */ /* 0x000fe200078ec0ff */
[----:B------:R-:W-:Y:S01]  /*5020*/  IMAD.MOV.U32 R105, RZ, RZ, RZ ;  /* 0x000000ffff697224 */ /* 0x000fe200078e00ff */
[----:B------:R-:W-:Y:S01]  /*5030*/  LOP3.LUT R100, R100, 0xf20, R2, 0xf8, !PT ;  /* 0x00000f2064647812 */ /* 0x000fe200078ef802 */
[----:B------:R-:W-:Y:S01]  /*5040*/  IMAD.U32 R93, RZ, RZ, UR4 ;  /* 0x00000004ff5d7e24 */ /* 0x000fe2000f8e00ff */
[----:B------:R-:W-:Y:S01]  /*5050*/  LOP3.LUT R101, R101, 0x4, RZ, 0xc0, !PT ;  /* 0x0000000465657812 */ /* 0x000fe200078ec0ff */
[----:B------:R-:W3:Y:S01]  /*5060*/  LDCU.64 UR52, c[0x0][0x348] ;  /* 0x00006900ff3477ac */ /* 0x000ee20008000a00 */
[----:B------:R-:W-:Y:S01]  /*5070*/  MOV R96, RZ ;  /* 0x000000ff00607202 */ /* 0x000fe20000000f00 */
[----:B------:R-:W4:Y:S01]  /*5080*/  LDC R89, c[0x0][0xb20] ;  /* 0x0002c800ff597b82 */ /* 0x000f220000000800 */
[----:B------:R-:W3:Y:S01]  /*5090*/  LDS R0, [UR48+0x160] ;  /* 0x00016030ff007984 */ /* 0x000ee20008000800 */
[----:B------:R-:W-:Y:S01]  /*50a0*/  IMAD R100, R100, 0x2, R93 ;  /* 0x0000000264647824 */ /* 0x000fe200078e025d */
[----:B------:R-:W1:Y:S03]  /*50b0*/  LDCU.64 UR38, c[0x0][0x888] ;  /* 0x00011100ff2677ac */ /* 0x000e660008000a00 */
[--C-:B------:R-:W-:Y:S01]  /*50c0*/  IMAD R99, R99, -0x10, R100.reuse ;  /* 0xfffffff063637824 */ /* 0x100fe200078e0264 */
[----:B------:R-:W1:Y:S01]  /*50d0*/  LDCU.64 UR44, c[0x0][0x890] ;  /* 0x00011200ff2c77ac */ /* 0x000e620008000a00 */
[----:B------:R-:W1:Y:S01]  /*50e0*/  LDC R41, c[0x0][0xb30] ;  /* 0x0002cc00ff297b82 */ /* 0x000e620000000800 */
[----:B------:R-:W-:Y:S01]  /*50f0*/  IMAD R98, R101, -0x10, R100 ;  /* 0xfffffff065627824 */ /* 0x000fe200078e0264 */
[----:B------:R-:W-:Y:S01]  /*5100*/  UMOV UR49, URZ ;  /* 0x000000ff00317c82 */ /* 0x000fe20008000000 */
[----:B------:R-:W-:-:S05]  /*5110*/  UMOV UR51, URZ ;  /* 0x000000ff00337c82 */ /* 0x000fca0008000000 */
[----:B------:R-:W1:Y:S08]  /*5120*/  LDC.64 R84, c[0x0][0xb10] ;  /* 0x0002c400ff547b82 */ /* 0x000e700000000a00 */
[----:B------:R-:W1:Y:S08]  /*5130*/  LDC.64 R38, c[0x0][0xb18] ;  /* 0x0002c600ff267b82 */ /* 0x000e700000000a00 */
[----:B------:R-:W1:Y:S08]  /*5140*/  LDC.64 R36, c[0x0][0xb28] ;  /* 0x0002ca00ff247b82 */ /* 0x000e700000000a00 */
[----:B------:R-:W1:Y:S01]  /*5150*/  LDC.64 R82, c[0x0][0x8b0] ;  /* 0x00022c00ff527b82 */ /* 0x000e620000000a00 */
[----:B---3--:R-:W-:-:S07]  /*5160*/  IMAD.IADD R46, R0, 0x1, R46 ;  /* 0x00000001002e7824 */ /* 0x008fce00078e022e */
[----:B------:R-:W3:Y:S08]  /*5170*/  LDC.64 R80, c[0x0][0x8a8] ;  /* 0x00022a00ff507b82 */ /* 0x000ef00000000a00 */
[----:B--2-4-:R-:W1:Y:S02]  /*5180*/  LDC R90, c[0x0][0x374] ;  /* 0x0000dd00ff5a7b82 */ /* 0x014e640000000800 */
.L_x_135:
[----:B------:R-:W-:Y:S02]  /*5190*/  LEA R0, R105, UR48, 0x3 ;  /* 0x0000003069007c11 */ /* 0x000fe4000f8e18ff */
[----:B------:R-:W-:Y:S02]  /*51a0*/  SHF.L.U32 R2, R95, 0x1f, RZ ;  /* 0x0000001f5f027819 */ /* 0x000fe400000006ff */
[----:B-1----:R-:W-:Y:S02]  /*51b0*/  LEA R16, R105, UR48, 0x4 ;  /* 0x0000003069107c11 */ /* 0x002fe4000f8e20ff */
[----:B------:R-:W2:Y:S02]  /*51c0*/  SYNCS.PHASECHK.TRANS64.TRYWAIT P0, [R0+URZ+0xb0], R2 ;  /* 0x0000b002000075a7 */ /* 0x000ea400080011ff */
[----:B--23--:R-:W-:Y:S05]  /*51d0*/  @!P0 BRA `(.L_x_92) ;  /* 0x0000004800a48947 */ /* 0x00cfea0003800000 */
.L_x_187:
[----:B------:R-:W4:Y:S01]  /*51e0*/  LDC.64 R10, c[0x0][0xb10] ;  /* 0x0002c400ff0a7b82 */ /* 0x000f220000000a00 */
[----:B------:R-:W3:Y:S01]  /*51f0*/  LDS.128 R16, [R16+0x140] ;  /* 0x0001400010107984 */ /* 0x000ee20000000c00 */
[----:B-1----:R-:W-:Y:S01]  /*5200*/  ISETP.NE.AND P1, PT, R41, 0x1, PT ;  /* 0x000000012900780c */ /* 0x002fe20003f25270 */
[----:B--2---:R-:W-:Y:S01]  /*5210*/  VIADD R0, R0, 0xc0 ;  /* 0x000000c000007836 */ /* 0x004fe20000000000 */
[----:B------:R-:W-:Y:S04]  /*5220*/  ISETP.GE.AND P0, PT, R40, 0x1, PT ;  /* 0x000000012800780c */ /* 0x000fe80003f06270 */
[----:B------:R-:W1:Y:S01]  /*5230*/  LDC.64 R8, c[0x0][0xb18] ;  /* 0x0002c600ff087b82 */ /* 0x000e620000000a00 */
[----:B------:R-:W-:Y:S01]  /*5240*/  PRMT R0, RZ, 0x654, R0 ;  /* 0x00000654ff007816 */ /* 0x000fe20000000000 */
[----:B------:R-:W-:Y:S01]  /*5250*/  @!PT LDS RZ, [RZ] ;  /* 0x00000000fffff984 */ /* 0x000fe20000000800 */
[----:B------:R-:W-:Y:S01]  /*5260*/  @!PT LDS RZ, [RZ] ;  /* 0x00000000fffff984 */ /* 0x000fe20000000800 */
[----:B------:R-:W-:Y:S01]  /*5270*/  @!PT LDS RZ, [RZ] ;  /* 0x00000000fffff984 */ /* 0x000fe20000000800 */
[----:B------:R-:W-:Y:S01]  /*5280*/  @!PT LDS RZ, [RZ] ;  /* 0x00000000fffff984 */ /* 0x000fe20000000800 */
[----:B------:R2:W-:Y:S06]  /*5290*/  MEMBAR.ALL.CTA ;  /* 0x0000000000007992 */ /* 0x0005ec0000008000 */
[----:B--2---:R-:W2:Y:S01]  /*52a0*/  FENCE.VIEW.ASYNC.S ;  /* 0x00000000000073c6 */ /* 0x004ea20000000000 */
[----:B------:R-:W1:Y:S08]  /*52b0*/  @!P1 LDC R12, c[0x0][0xb20] ;  /* 0x0002c800ff0c9b82 */ /* 0x000e700000000800 */
[----:B------:R-:W1:Y:S01]  /*52c0*/  @!P1 LDC R7, c[0x0][0xb0c] ;  /* 0x0002c300ff079b82 */ /* 0x000e620000000800 */
[----:B--2---:R2:W-:Y:S01]  /*52d0*/  SYNCS.ARRIVE.TRANS64.RED.A1T0 RZ, [R0+URZ], RZ ;  /* 0x000000ff00ff79a7 */ /* 0x0045e200081004ff */
[----:B---3--:R-:W-:Y:S04]  /*52e0*/  LOP3.LUT P4, RZ, R18, 0x1, RZ, 0xc0, !PT ;  /* 0x0000000112ff7812 */ /* 0x008fe8000788c0ff */
[----:B------:R-:W-:Y:S09]  /*52f0*/  P2R R103, PR, RZ, 0x10 ;  /* 0x00000010ff677803 */ /* 0x000ff20000000000 */
[----:B------:R-:W-:Y:S02]  /*5300*/  @P4 MOV R44, R16 ;  /* 0x00000010002c4202 */ /* 0x000fe40000000f00 */
[----:B------:R-:W-:Y:S01]  /*5310*/  @P4 LOP3.LUT R43, R17, 0xffff, RZ, 0xc0, !PT ;  /* 0x0000ffff112b4812 */ /* 0x000fe200078ec0ff */
[----:B--2-4-:R-:W-:Y:S06]  /*5320*/  @!P0 BRA `(.L_x_93) ;  /* 0x0000000000a48947 */ /* 0x014fec0003800000 */
[----:B------:R-:W-:Y:S01]  /*5330*/  IMAD.HI.U32 R0, R90, R39, RZ ;  /* 0x000000275a007227 */ /* 0x000fe200078e00ff */
[----:B------:R-:W-:Y:S02]  /*5340*/  ISETP.NE.AND P0, PT, R38, 0x1, PT ;  /* 0x000000012600780c */ /* 0x000fe40003f05270 */
[----:B------:R-:W-:Y:S01]  /*5350*/  ISETP.NE.AND P2, PT, R40, 0x1, PT ;  /* 0x000000012800780c */ /* 0x000fe20003f45270 */
[----:B------:R-:W-:Y:S01]  /*5360*/  IMAD.HI.U32 R4, R91, R84, RZ ;  /* 0x000000545b047227 */ /* 0x000fe200078e00ff */
[----:B------:R-:W-:Y:S02]  /*5370*/  SHF.R.U32.HI R0, RZ, R89, R0 ;  /* 0x00000059ff007219 */ /* 0x000fe40000011600 */
[----:B------:R-:W-:Y:S01]  /*5380*/  ISETP.NE.AND P3, PT, R42, 0x1, PT ;  /* 0x000000012a00780c */ /* 0x000fe20003f65270 */
[----:B------:R-:W-:Y:S01]  /*5390*/  IMAD.HI.U32 R6, R43, R39, RZ ;  /* 0x000000272b067227 */ /* 0x000fe200078e00ff */
[-C--:B------:R-:W-:Y:S02]  /*53a0*/  SHF.R.U32.HI R4, RZ, R85.reuse, R4 ;  /* 0x00000055ff047219 */ /* 0x080fe40000011604 */
[----:B------:R-:W-:Y:S01]  /*53b0*/  SEL R0, R90, R0, !P0 ;  /* 0x000000005a007207 */ /* 0x000fe20004000000 */
[----:B------:R-:W-:Y:S01]  /*53c0*/  IMAD.HI.U32 R5, R44, R84, RZ ;  /* 0x000000542c057227 */ /* 0x000fe200078e00ff */
[----:B------:R-:W-:Y:S03]  /*53d0*/  SEL R4, R91, R4, !P3 ;  /* 0x000000045b047207 */ /* 0x000fe60005800000 */
[-C--:B------:R-:W-:Y:S01]  /*53e0*/  IMAD.HI.U32 R3, R0, R36.reuse, RZ ;  /* 0x0000002400037227 */ /* 0x080fe200078e00ff */
[----:B------:R-:W-:Y:S03]  /*53f0*/  SHF.R.U32.HI R5, RZ, R85, R5 ;  /* 0x00000055ff057219 */ /* 0x000fe60000011605 */
[----:B------:R-:W-:Y:S01]  /*5400*/  IMAD.HI.U32 R2, R4, R36, RZ ;  /* 0x0000002404027227 */ /* 0x000fe200078e00ff */
[----:B------:R-:W-:Y:S02]  /*5410*/  @P2 SHF.R.U32.HI R0, RZ, R37, R3 ;  /* 0x00000025ff002219 */ /* 0x000fe40000011603 */
[----:B------:R-:W-:Y:S02]  /*5420*/  SHF.R.U32.HI R3, RZ, R89, R6 ;  /* 0x00000059ff037219 */ /* 0x000fe40000011606 */
[----:B------:R-:W-:Y:S01]  /*5430*/  @P2 SHF.R.U32.HI R4, RZ, R37, R2 ;  /* 0x00000025ff042219 */ /* 0x000fe20000011602 */
[----:B------:R-:W-:Y:S01]  /*5440*/  IMAD R0, R40, R0, RZ ;  /* 0x0000000028007224 */ /* 0x000fe200078e02ff */
[----:B------:R-:W-:Y:S02]  /*5450*/  SEL R3, R43, R3, !P0 ;  /* 0x000000032b037207 */ /* 0x000fe40004000000 */
[----:B------:R-:W-:Y:S01]  /*5460*/  SEL R2, R44, R5, !P3 ;  /* 0x000000052c027207 */ /* 0x000fe20005800000 */
[----:B------:R-:W-:Y:S01]  /*5470*/  IMAD R5, R40, R4, RZ ;  /* 0x0000000428057224 */ /* 0x000fe200078e02ff */
[C---:B------:R-:W-:Y:S01]  /*5480*/  ISETP.GE.AND P0, PT, R3.reuse, R0, PT ;  /* 0x000000000300720c */ /* 0x040fe20003f06270 */
[C---:B------:R-:W-:Y:S03]  /*5490*/  IMAD.HI.U32 R0, R3.reuse, R36, RZ ;  /* 0x0000002403007227 */ /* 0x040fe600078e00ff */
[C---:B------:R-:W-:Y:S02]  /*54a0*/  ISETP.GE.OR P0, PT, R2.reuse, R5, P0 ;  /* 0x000000050200720c */ /* 0x040fe40000706670 */
[----:B------:R-:W-:Y:S04]  /*54b0*/  SHF.R.U32.HI R0, RZ, R37, R0 ;  /* 0x00000025ff007219 */ /* 0x000fe80000011600 */
[C---:B------:R-:W-:Y:S05]  /*54c0*/  SEL R6, R3.reuse, R0, !P2 ;  /* 0x0000000003067207 */ /* 0x040fea0005000000 */
        /* <DEDUP_REMOVED lines=14> */
[----:B------:R-:W-:Y:S07]  /*55b0*/  IMAD R43, R3, R38, R43 ;  /* 0x00000026032b7224 */ /* 0x000fee00078e022b */
.L_x_93:
[----:B-1----:R-:W-:Y:S01]  /*55c0*/  @!P1 ISETP.NE.AND P0, PT, R8, 0x1, PT ;  /* 0x000000010800980c */ /* 0x002fe20003f05270 */
[----:B------:R-:W-:Y:S01]  /*55d0*/  @!P1 IMAD.HI.U32 R2, R43, R9, RZ ;  /* 0x000000092b029227 */ /* 0x000fe200078e00ff */
[----:B------:R-:W-:Y:S01]  /*55e0*/  R2UR UR42, R21 ;  /* 0x00000000152a72ca */ /* 0x000fe200000e0000 */
[----:B------:R-:W-:Y:S01]  /*55f0*/  BSSY.RECONVERGENT B6, `(.L_x_94) ;  /* 0x0000031000067945 */ /* 0x000fe20003800200 */
[----:B------:R-:W-:Y:S01]  /*5600*/  R2UR UR41, R20 ;  /* 0x00000000142972ca */ /* 0x000fe200000e0000 */
[C---:B------:R-:W-:Y:S01]  /*5610*/  @!P1 IMAD.HI.U32 R0, R44.reuse, R10, RZ ;  /* 0x0000000a2c009227 */ /* 0x040fe200078e00ff */
[----:B------:R-:W-:Y:S02]  /*5620*/  @!P1 SHF.R.U32.HI R2, RZ, R12, R2 ;  /* 0x0000000cff029219 */ /* 0x000fe40000011602 */
[----:B------:R-:W-:Y:S01]  /*5630*/  @!P1 ISETP.NE.AND P2, PT, R7, 0x1, PT ;  /* 0x000000010700980c */ /* 0x000fe20003f45270 */
[----:B------:R-:W-:Y:S01]  /*5640*/  VIADD R105, R105, 0x1 ;  /* 0x0000000169697836 */ /* 0x000fe20000000000 */
[----:B------:R-:W-:Y:S02]  /*5650*/  @!P1 SEL R2, R43, R2, !P0 ;  /* 0x000000022b029207 */ /* 0x000fe40004000000 */
[----:B------:R-:W-:Y:S02]  /*5660*/  @!P1 SHF.R.U32.HI R0, RZ, R11, R0 ;  /* 0x0000000bff009219 */ /* 0x000fe40000011600 */
[----:B------:R-:W-:Y:S01]  /*5670*/  LOP3.LUT P0, RZ, R93, 0x1b0, RZ, 0xc0, !PT ;  /* 0x000001b05dff7812 */ /* 0x000fe2000780c0ff */
[----:B------:R-:W-:Y:S01]  /*5680*/  USHF.L.U32 UR42, UR42, 0x7, URZ ;  /* 0x000000072a2a7899 */ /* 0x000fe200080006ff */
[----:B------:R-:W-:Y:S01]  /*5690*/  @!P1 SEL R3, R44, R0, !P2 ;  /* 0x000000002c039207 */ /* 0x000fe20005000000 */
[----:B------:R-:W-:Y:S01]  /*56a0*/  USHF.L.U32 UR41, UR41, 0x7, URZ ;  /* 0x0000000729297899 */ /* 0x000fe200080006ff */
[----:B------:R-:W-:Y:S03]  /*56b0*/  @P4 SHF.R.U32.HI R94, RZ, 0x10, R17 ;  /* 0x00000010ff5e4819 */ /* 0x000fe60000011611 */
[----:B------:R-:W-:Y:S02]  /*56c0*/  @!P1 IMAD.IADD R0, R2, 0x1, -R3 ;  /* 0x0000000102009824 */ /* 0x000fe400078e0a03 */
[----:B------:R-:W-:Y:S02]  /*56d0*/  @!P1 IMAD.IADD R2, R3, 0x1, -R2 ;  /* 0x0000000103029824 */ /* 0x000fe400078e0a02 */
[----:B------:R-:W-:Y:S02]  /*56e0*/  @!P1 IMAD R44, R0, R7, R44 ;  /* 0x00000007002c9224 */ /* 0x000fe400078e022c */
[----:B------:R-:W-:Y:S01]  /*56f0*/  @!P1 IMAD R43, R2, R8, R43 ;  /* 0x00000008022b9224 */ /* 0x000fe200078e022b */
[----:B------:R-:W-:Y:S06]  /*5700*/  @!P0 BRA `(.L_x_95) ;  /* 0x00000000007c8947 */ /* 0x000fec0003800000 */
[----:B------:R-:W1:Y:S01]  /*5710*/  LDCU.64 UR8, c[0x4][0x80] ;  /* 0x01001000ff0877ac */ /* 0x000e620008000a00 */
[----:B------:R-:W-:Y:S01]  /*5720*/  MOV R2, 0x0 ;  /* 0x0000000000027802 */ /* 0x000fe20000000f00 */
[----:B------:R-:W-:Y:S02]  /*5730*/  HFMA2 R12, -RZ, RZ, 0, 5.9604644775390625e-08 ;  /* 0x00000001ff0c7431 */ /* 0x000fe400000001ff */
[----:B------:R-:W-:Y:S01]  /*5740*/  IMAD.MOV.U32 R8, RZ, RZ, 0x70 ;  /* 0x00000070ff087424 */ /* 0x000fe200078e00ff */
[----:B------:R2:W3:Y:S01]  /*5750*/  LDC.64 R14, c[0x4][R2] ;  /* 0x01000000020e7b82 */ /* 0x0004e20000000a00 */
[----:B------:R-:W4:Y:S01]  /*5760*/  LDCU.64 UR6, c[0x4][0x88] ;  /* 0x01001100ff0677ac */ /* 0x000f220008000a00 */
[----:B------:R-:W-:Y:S01]  /*5770*/  IMAD.MOV.U32 R13, RZ, RZ, RZ ;  /* 0x000000ffff0d7224 */ /* 0x000fe200078e00ff */
[----:B------:R-:W2:Y:S01]  /*5780*/  LDCU.64 UR4, c[0x4][0x8] ;  /* 0x01000100ff0477ac */ /* 0x000ea20008000a00 */
[----:B-1----:R-:W-:Y:S01]  /*5790*/  MOV R5, UR9 ;  /* 0x0000000900057c02 */ /* 0x002fe20008000f00 */
[----:B------:R-:W-:Y:S01]  /*57a0*/  IMAD.U32 R4, RZ, RZ, UR8 ;  /* 0x00000008ff047e24 */ /* 0x000fe2000f8e00ff */
[----:B----4-:R-:W-:Y:S01]  /*57b0*/  MOV R7, UR7 ;  /* 0x0000000700077c02 */ /* 0x010fe20008000f00 */
[----:B------:R-:W-:Y:S01]  /*57c0*/  IMAD.U32 R6, RZ, RZ, UR6 ;  /* 0x00000006ff067e24 */ /* 0x000fe2000f8e00ff */
[----:B--2---:R-:W-:Y:S01]  /*57d0*/  MOV R11, UR5 ;  /* 0x00000005000b7c02 */ /* 0x004fe20008000f00 */
[----:B------:R-:W-:Y:S02]  /*57e0*/  IMAD.U32 R10, RZ, RZ, UR4 ;  /* 0x00000004ff0a7e24 */ /* 0x000fe4000f8e00ff */
[----:B------:R-:W-:Y:S07]  /*57f0*/  LEPC R20, `(.L_x_96) ;  /* 0x000000001014794e */ /* 0x000fee0000000000 */
[----:B---3-5:R-:W-:Y:S05]  /*5800*/  CALL.ABS.NOINC R14 ;  /* 0x000000000e007343 */ /* 0x028fea0003c00000 */
.L_x_96:
[----:B------:R-:W1:Y:S01]  /*5810*/  LDCU.64 UR8, c[0x4][0x80] ;  /* 0x01001000ff0877ac */ /* 0x000e620008000a00 */
[----:B------:R-:W2:Y:S01]  /*5820*/  LDC.64 R2, c[0x4][R2] ;  /* 0x0100000002027b82 */ /* 0x000ea20000000a00 */
[----:B------:R-:W-:Y:S02]  /*5830*/  HFMA2 R12, -RZ, RZ, 0, 5.9604644775390625e-08 ;  /* 0x00000001ff0c7431 */ /* 0x000fe400000001ff */
[----:B------:R-:W-:Y:S02]  /*5840*/  IMAD.MOV.U32 R8, RZ, RZ, 0x70 ;  /* 0x00000070ff087424 */ /* 0x000fe400078e00ff */
[----:B------:R-:W-:Y:S01]  /*5850*/  IMAD.MOV.U32 R13, RZ, RZ, RZ ;  /* 0x000000ffff0d7224 */ /* 0x000fe200078e00ff */
[----:B------:R-:W3:Y:S01]  /*5860*/  LDCU.64 UR6, c[0x4][0x88] ;  /* 0x01001100ff0677ac */ /* 0x000ee20008000a00 */
[----:B------:R-:W4:Y:S01]  /*5870*/  LDCU.64 UR4, c[0x4][0x8] ;  /* 0x01000100ff0477ac */ /* 0x000f220008000a00 */
[----:B-1----:R-:W-:Y:S02]  /*5880*/  MOV R4, UR8 ;  /* 0x0000000800047c02 */ /* 0x002fe40008000f00 */
[----:B------:R-:W-:Y:S02]  /*5890*/  MOV R5, UR9 ;  /* 0x0000000900057c02 */ /* 0x000fe40008000f00 */
[----:B---3--:R-:W-:Y:S01]  /*58a0*/  MOV R7, UR7 ;  /* 0x0000000700077c02 */ /* 0x008fe20008000f00 */
[----:B------:R-:W-:Y:S01]  /*58b0*/  IMAD.U32 R6, RZ, RZ, UR6 ;  /* 0x00000006ff067e24 */ /* 0x000fe2000f8e00ff */
[----:B----4-:R-:W-:Y:S01]  /*58c0*/  MOV R11, UR5 ;  /* 0x00000005000b7c02 */ /* 0x010fe20008000f00 */
[----:B------:R-:W-:Y:S02]  /*58d0*/  IMAD.U32 R10, RZ, RZ, UR4 ;  /* 0x00000004ff0a7e24 */ /* 0x000fe4000f8e00ff */
[----:B------:R-:W-:Y:S07]  /*58e0*/  LEPC R20, `(.L_x_95) ;  /* 0x000000001014794e */ /* 0x000fee0000000000 */
[----:B--2---:R-:W-:Y:S05]  /*58f0*/  CALL.ABS.NOINC R2 ;  /* 0x0000000002007343 */ /* 0x004fea0003c00000 */
.L_x_95:
[----:B------:R-:W-:Y:S05]  /*5900*/  BSYNC.RECONVERGENT B6 ;  /* 0x0000000000067941 */ /* 0x000fea0003800200 */
.L_x_94:
[----:B------:R-:W-:Y:S01]  /*5910*/  ISETP.NE.U32.AND P4, PT, R82, RZ, PT ;  /* 0x000000ff5200720c */ /* 0x000fe20003f85070 */
[----:B------:R-:W-:Y:S01]  /*5920*/  UISETP.NE.AND UP2, UPT, UR50, URZ, UPT ;  /* 0x000000ff3200728c */ /* 0x000fe2000bf45270 */
[----:B------:R-:W-:Y:S01]  /*5930*/  ISETP.NE.U32.AND P2, PT, RZ, UR38, PT ;  /* 0x00000026ff007c0c */ /* 0x000fe2000bf45070 */
[----:B------:R-:W-:Y:S01]  /*5940*/  UISETP.NE.U32.AND UP1, UPT, UR44, URZ, UPT ;  /* 0x000000ff2c00728c */ /* 0x000fe2000bf25070 */
[----:B------:R-:W-:Y:S01]  /*5950*/  ISETP.NE.AND.EX P4, PT, R83, RZ, PT, P4 ;  /* 0x000000ff5300720c */ /* 0x000fe20003f85340 */
[----:B------:R-:W-:Y:S01]  /*5960*/  UPLOP3.LUT UP0, UPT, UPT, UPT, UPT, 0x40, 0x4 ;  /* 0x000000000004789c */ /* 0x000fe20003f0e870 */
[----:B------:R-:W-:Y:S01]  /*5970*/  ISETP.NE.AND.EX P2, PT, RZ, UR39, PT, P2 ;  /* 0x00000027ff007c0c */ /* 0x000fe2000bf45320 */
[----:B------:R-:W-:Y:S01]  /*5980*/  UISETP.NE.AND.EX UP1, UPT, UR45, URZ, UPT, UP1 ;  /* 0x000000ff2d00728c */ /* 0x000fe2000bf25310 */
[----:B------:R-:W-:Y:S04]  /*5990*/  PLOP3.LUT P1, PT, PT, PT, UP2, 0x80, 0x8 ;  /* 0x000000000008781c */ /* 0x000fe80003f2f028 */
[----:B------:R-:W-:Y:S06]  /*59a0*/  @UP2 UPLOP3.LUT UP0, UPT, UPT, UPT, UP1, 0x80, 0x8 ;  /* 0x000000000008289c */ /* 0x000fec0003f0f010 */
[----:B------:R-:W-:Y:S01]  /*59b0*/  PLOP3.LUT P0, PT, PT, PT, UP0, 0x80, 0x8 ;  /* 0x000000000008781c */ /* 0x000fe20003f0f008 */
[----:B------:R-:W-:Y:S01]  /*59c0*/  @!UPT UIADD3 URZ, UPT, UPT, URZ, URZ, URZ ;  /* 0x000000fffffff290 */ /* 0x000fe2000fffe0ff */
[----:B------:R-:W-:Y:S11]  /*59d0*/  BRA.U !UP1, `(.L_x_97) ;  /* 0x0000000109387547 */ /* 0x000ff6000b800000 */
[----:B------:R-:W-:Y:S01]  /*59e0*/  UISETP.NE.U32.AND UP0, UPT, UR38, URZ, UPT ;  /* 0x000000ff2600728c */ /* 0x000fe2000bf05070 */
[----:B------:R-:W-:Y:S02]  /*59f0*/  HFMA2 R0, -RZ, RZ, 0, 5.9604644775390625e-08 ;  /* 0x00000001ff007431 */ /* 0x000fe400000001ff */
[----:B------:R-:W-:Y:S01]  /*5a00*/  IMAD.MOV.U32 R88, RZ, RZ, 0x1 ;  /* 0x00000001ff587424 */ /* 0x000fe200078e00ff */
[----:B------:R-:W-:Y:S06]  /*5a10*/  UISETP.NE.AND.EX UP0, UPT, UR39, URZ, UPT, UP0 ;  /* 0x000000ff2700728c */ /* 0x000fec000bf05300 */
[----:B------:R-:W-:Y:S05]  /*5a20*/  PLOP3.LUT P3, PT, PT, PT, UP0, 0x80, 0x8 ;  /* 0x000000000008781c */ /* 0x000fea0003f6f008 */
[----:B------:R-:W1:Y:S01]  /*5a30*/  @UP0 LDCU.64 UR6, c[0x0][0x888] ;  /* 0x00011100ff0607ac */ /* 0x000e620008000a00 */
[----:B------:R-:W-:Y:S07]  /*5a40*/  @UP0 UIMAD UR4, UR36, UR44, URZ ;  /* 0x0000002c240402a4 */ /* 0x000fee000f8e02ff */
[----:B------:R-:W-:Y:S01]  /*5a50*/  @!P3 PRMT R88, R0, 0x7610, R88 ;  /* 0x000076100058b816 */ /* 0x000fe20000000058 */
[----:B-1----:R-:W-:Y:S03]  /*5a60*/  @UP0 UIMAD.WIDE UR6, UR4, 0x4, UR6 ;  /* 0x00000004040608a5 */ /* 0x002fe6000f8e0206 */
[----:B------:R-:W1:Y:S03]  /*5a70*/  @!UP0 LDCU UR4, c[0x0][0x880] ;  /* 0x00011000ff0487ac */ /* 0x000e660008000800 */
[----:B------:R-:W-:Y:S01]  /*5a80*/  IMAD.U32 R2, RZ, RZ, UR6 ;  /* 0x00000006ff027e24 */ /* 0x000fe2000f8e00ff */
[----:B------:R-:W-:Y:S05]  /*5a90*/  MOV R3, UR7 ;  /* 0x0000000700037c02 */ /* 0x000fea0008000f00 */
[----:B-----5:R2:W5:Y:S02]  /*5aa0*/  @P3 LDG.E R49, desc[UR46][R2.64] ;  /* 0x0000002e02313981 */ /* 0x020564000c1e1900 */
[----:B-12---:R-:W-:Y:S02]  /*5ab0*/  @!P3 IMAD.U32 R49, RZ, RZ, UR4 ;  /* 0x00000004ff31be24 */ /* 0x006fe4000f8e00ff */
.L_x_97:
[----:B------:R-:W-:Y:S05]  /*5ac0*/  @!P4 BRA `(.L_x_98) ;  /* 0x000000000020c947 */ /* 0x000fea0003800000 */
[----:B------:R-:W-:Y:S04]  /*5ad0*/  ISETP.NE.U32.AND P3, PT, R80, RZ, PT ;  /* 0x000000ff5000720c */ /* 0x000fe80003f65070 */
[----:B------:R-:W-:Y:S11]  /*5ae0*/  ISETP.NE.AND.EX P3, PT, R81, RZ, PT, P3 ;  /* 0x000000ff5100720c */ /* 0x000ff60003f65330 */
[----:B------:R-:W-:Y:S02]  /*5af0*/  @!UPT UIADD3 URZ, UPT, UPT, URZ, URZ, URZ ;  /* 0x000000fffffff290 */ /* 0x000fe4000fffe0ff */
[----:B------:R-:W1:Y:S01]  /*5b00*/  @P3 LDC.64 R2, c[0x0][0x8a8] ;  /* 0x00022a00ff023b82 */ /* 0x000e620000000a00 */
[----:B------:R-:W-:Y:S04]  /*5b10*/  @P3 IMAD R0, R82, UR36, RZ ;  /* 0x0000002452003c24 */ /* 0x000fe8000f8e02ff */
[----:B-1----:R-:W-:Y:S05]  /*5b20*/  @P3 IMAD.WIDE R2, R0, 0x4, R2 ;  /* 0x0000000400023825 */ /* 0x002fea00078e0202 */
[----:B-----5:R1:W5:Y:S02]  /*5b30*/  @P3 LDG.E R47, desc[UR46][R2.64] ;  /* 0x0000002e022f3981 */ /* 0x020364000c1e1900 */
[----:B-1----:R-:W2:Y:S02]  /*5b40*/  @!P3 LDC R47, c[0x0][0x8a0] ;  /* 0x00022800ff2fbb82 */ /* 0x002ea40000000800 */
.L_x_98:
[----:B-----5:R-:W-:Y:S01]  /*5b50*/  FSETP.NEU.AND P3, PT, R49, RZ, PT ;  /* 0x000000ff3100720b */ /* 0x020fe20003f6d000 */
[----:B------:R-:W-:Y:S01]  /*5b60*/  BSSY B1, `(.L_x_99) ;  /* 0x0000039000017945 */ /* 0x000fe20003800000 */
[----:B------:R-:W-:Y:S01]  /*5b70*/  SEL R3, RZ, 0xffffffff, P2 ;  /* 0xffffffffff037807 */ /* 0x000fe20001000000 */
[----:B------:R-:W-:Y:S01]  /*5b80*/  IMAD.MOV.U32 R66, RZ, RZ, 0x1 ;  /* 0x00000001ff427424 */ /* 0x000fe200078e00ff */
[----:B------:R-:W-:Y:S01]  /*5b90*/  @P1 LOP3.LUT P2, RZ, R88, 0xff, RZ, 0xc0, !PT ;  /* 0x000000ff58ff1812 */ /* 0x000fe2000784c0ff */
[----:B------:R-:W-:Y:S01]  /*5ba0*/  IMAD R48, R45, 0x80, R46 ;  /* 0x000000802d307824 */ /* 0x000fe200078e022e */
[----:B------:R-:W-:Y:S01]  /*5bb0*/  @P1 SEL R0, RZ, 0xffffffff, P3 ;  /* 0xffffffffff001807 */ /* 0x000fe20001800000 */
[----:B------:R-:W-:Y:S01]  /*5bc0*/  IMAD R106, R101, -0x10, R99 ;  /* 0xfffffff0656a7824 */ /* 0x000fe200078e0263 */
[----:B------:R-:W-:Y:S01]  /*5bd0*/  LOP3.LUT R97, R97, 0x1, RZ, 0x3c, !PT ;  /* 0x0000000161617812 */ /* 0x000fe200078e3cff */
[----:B------:R-:W-:Y:S01]  /*5be0*/  IMAD.MOV.U32 R65, RZ, RZ, RZ ;  /* 0x000000ffff417224 */ /* 0x000fe200078e00ff */
[----:B------:R-:W-:Y:S02]  /*5bf0*/  @P0 SEL R0, R3, R0, !P2 ;  /* 0x0000000003000207 */ /* 0x000fe40005000000 */
[----:B------:R-:W-:Y:S02]  /*5c00*/  CS2R R78, SRZ ;  /* 0x00000000004e7805 */ /* 0x000fe4000001ff00 */
[----:B------:R-:W-:Y:S02]  /*5c10*/  LEA R64, R45, UR48, 0x3 ;  /* 0x000000302d407c11 */ /* 0x000fe4000f8e18ff */
[----:B------:R-:W-:Y:S02]  /*5c20*/  CS2R R76, SRZ ;  /* 0x00000000004c7805 */ /* 0x000fe4000001ff00 */
[----:B------:R-:W-:Y:S02]  /*5c30*/  @P1 LOP3.LUT R0, R0, 0x1, RZ, 0xc0, !PT ;  /* 0x0000000100001812 */ /* 0x000fe400078ec0ff */
[----:B------:R-:W-:Y:S02]  /*5c40*/  CS2R R70, SRZ ;  /* 0x0000000000467805 */ /* 0x000fe4000001ff00 */
[----:B------:R-:W-:Y:S02]  /*5c50*/  PLOP3.LUT P2, PT, PT, PT, UP1, 0x80, 0x8 ;  /* 0x000000000008781c */ /* 0x000fe40003f4f018 */
[----:B------:R-:W-:Y:S02]  /*5c60*/  CS2R R68, SRZ ;  /* 0x0000000000447805 */ /* 0x000fe4000001ff00 */
[----:B------:R-:W-:Y:S02]  /*5c70*/  ISETP.NE.U32.OR P5, PT, R0, 0x1, !P1 ;  /* 0x000000010000780c */ /* 0x000fe40004fa5470 */
[----:B------:R-:W-:Y:S02]  /*5c80*/  CS2R R62, SRZ ;  /* 0x00000000003e7805 */ /* 0x000fe4000001ff00 */
[----:B------:R-:W-:Y:S02]  /*5c90*/  LOP3.LUT P4, R104, R88, 0xff, RZ, 0xc0, !PT ;  /* 0x000000ff58687812 */ /* 0x000fe4000788c0ff */
[----:B------:R-:W-:Y:S02]  /*5ca0*/  CS2R R60, SRZ ;  /* 0x00000000003c7805 */ /* 0x000fe4000001ff00 */
[----:B------:R-:W-:Y:S02]  /*5cb0*/  SEL R2, RZ, 0xffffffff, P3 ;  /* 0xffffffffff027807 */ /* 0x000fe40001800000 */
[----:B------:R-:W-:Y:S02]  /*5cc0*/  CS2R R58, SRZ ;  /* 0x00000000003a7805 */ /* 0x000fe4000001ff00 */
[----:B------:R-:W-:Y:S02]  /*5cd0*/  P2R R107, PR, RZ, 0x20 ;  /* 0x00000020ff6b7803 */ /* 0x000fe40000000000 */
[----:B------:R-:W-:Y:S02]  /*5ce0*/  CS2R R56, SRZ ;  /* 0x0000000000387805 */ /* 0x000fe4000001ff00 */
[----:B------:R-:W-:Y:S02]  /*5cf0*/  @P2 SEL R2, R3, R2, !P4 ;  /* 0x0000000203022207 */ /* 0x000fe40006000000 */
[----:B------:R-:W-:Y:S02]  /*5d00*/  @P5 SHF.L.U32 R0, R97, 0x1f, RZ ;  /* 0x0000001f61005819 */ /* 0x000fe400000006ff */
[----:B------:R-:W-:Y:S02]  /*5d10*/  LOP3.LUT R2, R2, 0x1, RZ, 0xc0, !PT ;  /* 0x0000000102027812 */ /* 0x000fe400078ec0ff */
[----:B------:R1:W3:Y:S02]  /*5d20*/  @P5 SYNCS.PHASECHK.TRANS64.TRYWAIT P1, [UR48+0x60], R0 ;  /* 0x00006000ff0055a7 */ /* 0x0002e40008021130 */
[----:B------:R-:W-:Y:S04]  /*5d30*/  ISETP.NE.U32.AND P2, PT, R2, 0x1, PT ;  /* 0x000000010200780c */ /* 0x000fe80003f45070 */
[----:B------:R-:W-:Y:S02]  /*5d40*/  P2R R67, PR, RZ, 0x4 ;  /* 0x00000004ff437803 */ /* 0x000fe40000000000 */
[----:B-1----:R-:W-:Y:S04]  /*5d50*/  SHF.L.U32 R0, R96, 0x1f, RZ ;  /* 0x0000001f60007819 */ /* 0x002fe800000006ff */
[----:B------:R1:W4:Y:S01]  /*5d60*/  SYNCS.PHASECHK.TRANS64.TRYWAIT P0, [R64+URZ+0xd0], R0 ;  /* 0x0000d000400075a7 */ /* 0x00032200080011ff */
[----:B---3--:R-:W-:Y:S01]  /*5d70*/  @P5 SEL R66, RZ, 0x1, !P1 ;  /* 0x00000001ff425807 */ /* 0x008fe20004800000 */
[----:B-1----:R-:W-:Y:S06]  /*5d80*/  @!P5 BRA `(.L_x_100) ;  /* 0x000000000058d947 */ /* 0x002fec0003800000 */
[----:B------:R-:W-:Y:S01]  /*5d90*/  IMAD.MOV.U32 R79, RZ, RZ, RZ ;  /* 0x000000ffff4f7224 */ /* 0x000fe200078e00ff */
[----:B------:R-:W-:Y:S01]  /*5da0*/  ISETP.NE.AND P1, PT, R66, RZ, PT ;  /* 0x000000ff4200720c */ /* 0x000fe20003f25270 */
[----:B------:R-:W-:Y:S01]  /*5db0*/  BSSY B0, `(.L_x_101) ;  /* 0x000000c000007945 */ /* 0x000fe20003800000 */
[----:B------:R-:W-:Y:S02]  /*5dc0*/  CS2R R58, SRZ ;  /* 0x00000000003a7805 */ /* 0x000fe4000001ff00 */
[----:B------:R-:W-:Y:S02]  /*5dd0*/  CS2R R56, SRZ ;  /* 0x0000000000387805 */ /* 0x000fe4000001ff00 */
[----:B------:R-:W-:Y:S02]  /*5de0*/  CS2R R62, SRZ ;  /* 0x00000000003e7805 */ /* 0x000fe4000001ff00 */
[----:B------:R-:W-:Y:S02]  /*5df0*/  CS2R R60, SRZ ;  /* 0x00000000003c7805 */ /* 0x000fe4000001ff00 */
[----:B------:R-:W-:Y:S02]  /*5e00*/  CS2R R70, SRZ ;  /* 0x0000000000467805 */ /* 0x000fe4000001ff00 */
[----:B------:R-:W-:Y:S02]  /*5e10*/  CS2R R68, SRZ ;  /* 0x0000000000447805 */ /* 0x000fe4000001ff00 */
[----:B------:R-:W-:Y:S01]  /*5e20*/  CS2R R76, SRZ ;  /* 0x00000000004c7805 */ /* 0x000fe2000001ff00 */
[----:B------:R-:W-:Y:S06]  /*5e30*/  @P1 BRA `(.L_x_102) ;  /* 0x00000000000c1947 */ /* 0x000fec0003800000 */
[----:B------:R-:W-:Y:S04]  /*5e40*/  SHF.L.U32 R3, R97, 0x1f, RZ ;  /* 0x0000001f61037819 */ /* 0x000fe800000006ff */
[----:B------:R-:W1:Y:S02]  /*5e50*/  SYNCS.PHASECHK.TRANS64.TRYWAIT P1, [UR48+0x60], R3 ;  /* 0x00006003ff0075a7 */ /* 0x000e640008021130 */
[----:B-1----:R-:W-:Y:S05]  /*5e60*/  @!P1 BRA `(.L_x_103) ;  /* 0x0000003c00949947 */ /* 0x002fea0003800000 */
.L_x_102:
[----:B------:R-:W-:Y:S05]  /*5e70*/  BSYNC B0 ;  /* 0x0000000000007941 */ /* 0x000fea0003800000 */
.L_x_101:
[----:B------:R-:W-:Y:S01]  /*5e80*/  ISETP.NE.AND P1, PT, R67, RZ, PT ;  /* 0x000000ff4300720c */ /* 0x000fe20003f25270 */
[----:B------:R-:W-:Y:S11]  /*5e90*/  HFMA2 R65, -RZ, RZ, 0, 5.9604644775390625e-08 ;  /* 0x00000001ff417431 */ /* 0x000ff600000001ff */
[----:B------:R-:W-:Y:S01]  /*5ea0*/  @!UPT UIADD3 URZ, UPT, UPT, URZ, URZ, URZ ;  /* 0x000000fffffff290 */ /* 0x000fe2000fffe0ff */
[----:B------:R3:W1:Y:S04]  /*5eb0*/  @P1 LDS.128 R56, [R100] ;  /* 0x0000000064381984 */ /* 0x0006680000000c00 */
[----:B------:R3:W1:Y:S04]  /*5ec0*/  @P1 LDS.128 R60, [R99+0x10] ;  /* 0x00001000633c1984 */ /* 0x0006680000000c00 */
[----:B------:R3:W1:Y:S04]  /*5ed0*/  @P1 LDS.128 R68, [R98+0x20] ;  /* 0x0000200062441984 */ /* 0x0006680000000c00 */
[----:B------:R3:W1:Y:S02]  /*5ee0*/  @P1 LDS.128 R76, [R106+0x30] ;  /* 0x000030006a4c1984 */ /* 0x0006640000000c00 */
.L_x_100:
[----:B------:R-:W-:Y:S05]  /*5ef0*/  BSYNC B1 ;  /* 0x0000000000017941 */ /* 0x000fea0003800000 */
.L_x_99:
[----:B-1----:R-:W-:Y:S04]  /*5f00*/  SHF.R.U32.HI R2, RZ, 0x15, R48 ;  /* 0x00000015ff027819 */ /* 0x002fe80000011630 */
[----:B------:R-:W-:Y:S01]  /*5f10*/  LOP3.LUT P1, RZ, R2, 0x3, R92, 0x48, !PT ;  /* 0x0000000302ff7812 */ /* 0x000fe2000782485c */
[----:B------:R-:W-:Y:S01]  /*5f20*/  @!UPT UIADD3 URZ, UPT, UPT, URZ, URZ, URZ ;  /* 0x000000fffffff290 */ /* 0x000fe2000fffe0ff */
[----:B----4-:R-:W-:Y:S11]  /*5f30*/  @P0 BRA `(.L_x_104) ;  /* 0x0000000000080947 */ /* 0x010ff60003800000 */
[----:B------:R-:W1:Y:S02]  /*5f40*/  SYNCS.PHASECHK.TRANS64.TRYWAIT P0, [R64+URZ+0xd0], R0 ;  /* 0x0000d000400075a7 */ /* 0x000e6400080011ff */
[----:B-1----:R-:W-:Y:S05]  /*5f50*/  @!P0 BRA `(.L_x_105) ;  /* 0x0000003c00708947 */ /* 0x002fea0003800000 */
.L_x_104:
[----:B------:R-:W-:Y:S05]  /*5f60*/  @!P1 BRA `(.L_x_106) ;  /* 0x0000000000409947 */ /* 0x000fea0003800000 */
[----:B------:R-:W4:Y:S01]  /*5f70*/  LDCU.64 UR8, c[0x4][0x70] ;  /* 0x01000e00ff0877ac */ /* 0x000f220008000a00 */
[----:B------:R-:W-:Y:S01]  /*5f80*/  MOV R3, 0x0 ;  /* 0x0000000000037802 */ /* 0x000fe20000000f00 */
[----:B------:R-:W-:Y:S02]  /*5f90*/  HFMA2 R12, -RZ, RZ, 0, 5.9604644775390625e-08 ;  /* 0x00000001ff0c7431 */ /* 0x000fe400000001ff */
[----:B------:R-:W-:Y:S02]  /*5fa0*/  IMAD.MOV.U32 R8, RZ, RZ, 0x192 ;  /* 0x00000192ff087424 */ /* 0x000fe400078e00ff */
[----:B------:R-:W-:Y:S01]  /*5fb0*/  IMAD.MOV.U32 R13, RZ, RZ, RZ ;  /* 0x000000ffff0d7224 */ /* 0x000fe200078e00ff */
[----:B------:R-:W5:Y:S01]  /*5fc0*/  LDCU.64 UR6, c[0x4][0x78] ;  /* 0x01000f00ff0677ac */ /* 0x000f620008000a00 */
[----:B------:R-:W1:Y:S01]  /*5fd0*/  LDC.64 R2, c[0x4][R3] ;  /* 0x0100000003027b82 */ /* 0x000e620000000a00 */
[----:B------:R-:W2:Y:S01]  /*5fe0*/  LDCU.64 UR4, c[0x4][0x10] ;  /* 0x01000200ff0477ac */ /* 0x000ea20008000a00 */
[----:B----4-:R-:W-:Y:S01]  /*5ff0*/  MOV R5, UR9 ;  /* 0x0000000900057c02 */ /* 0x010fe20008000f00 */
[----:B------:R-:W-:Y:S01]  /*6000*/  IMAD.U32 R4, RZ, RZ, UR8 ;  /* 0x00000008ff047e24 */ /* 0x000fe2000f8e00ff */
[----:B-----5:R-:W-:Y:S01]  /*6010*/  MOV R7, UR7 ;  /* 0x0000000700077c02 */ /* 0x020fe20008000f00 */
[----:B------:R-:W-:Y:S01]  /*6020*/  IMAD.U32 R6, RZ, RZ, UR6 ;  /* 0x00000006ff067e24 */ /* 0x000fe2000f8e00ff */
[----:B--2---:R-:W-:Y:S01]  /*6030*/  MOV R11, UR5 ;  /* 0x00000005000b7c02 */ /* 0x004fe20008000f00 */
[----:B------:R-:W-:Y:S02]  /*6040*/  IMAD.U32 R10, RZ, RZ, UR4 ;  /* 0x00000004ff0a7e24 */ /* 0x000fe4000f8e00ff */
[----:B------:R-:W-:Y:S07]  /*6050*/  LEPC R20, `(.L_x_106) ;  /* 0x000000001014794e */ /* 0x000fee0000000000 */
[----:B-1-3--:R-:W-:Y:S05]  /*6060*/  CALL.ABS.NOINC R2 ;  /* 0x0000000002007343 */ /* 0x00afea0003c00000 */
.L_x_106:
[----:B------:R-:W-:Y:S05]  /*6070*/  WARPSYNC.ALL ;  /* 0x0000000000007948 */ /* 0x000fea0003800000 */
[----:B------:R-:W-:Y:S01]  /*6080*/  R2UR UR4, R48 ;  /* 0x00000000300472ca */ /* 0x000fe200000e0000 */
[--C-:B------:R-:W-:Y:S01]  /*6090*/  HADD2.F32 R50, -RZ, R56.reuse.H0_H0 ;  /* 0x20000038ff327230 */ /* 0x100fe20000004100 */
[----:B------:R-:W-:Y:S01]  /*60a0*/  ISETP.NE.AND P0, PT, R102, RZ, PT ;  /* 0x000000ff6600720c */ /* 0x000fe20003f05270 */
[----:B------:R-:W-:Y:S01]  /*60b0*/  HADD2.F32 R51, -RZ, R56.H1_H1 ;  /* 0x30000038ff337230 */ /* 0x000fe20000004100 */
[----:B------:R-:W-:Y:S01]  /*60c0*/  BSSY.RECONVERGENT B0, `(.L_x_107) ;  /* 0x0000086000007945 */ /* 0x000fe20003800200 */
[--C-:B------:R-:W-:Y:S08]  /*60d0*/  HADD2.F32 R52, -RZ, R57.reuse.H0_H0 ;  /* 0x20000039ff347230 */ /* 0x100ff00000004100 */
[----:B------:R-:W1:Y:S02]  /*60e0*/  LDTM.x32 R4, tmem[UR4] ;  /* 0x00000004000479ee */ /* 0x000e6400082c0000 */
[C---:B-12---:R-:W-:Y:S01]  /*60f0*/  FMUL R0, R47.reuse, R4 ;  /* 0x000000042f007220 */ /* 0x046fe20000400000 */
[C---:B------:R-:W-:Y:S01]  /*6100*/  FMUL R2, R47.reuse, R5 ;  /* 0x000000052f027220 */ /* 0x040fe20000400000 */
[C---:B------:R-:W-:Y:S01]  /*6110*/  FMUL R4, R47.reuse, R8 ;  /* 0x000000082f047220 */ /* 0x040fe20000400000 */
[----:B------:R-:W-:Y:S01]  /*6120*/  FMUL R3, R47, R6 ;  /* 0x000000062f037220 */ /* 0x000fe20000400000 */
[C---:B------:R-:W-:Y:S01]  /*6130*/  FFMA R0, R49.reuse, R50, R0 ;  /* 0x0000003231007223 */ /* 0x040fe20000000000 */
[----:B------:R-:W-:Y:S01]  /*6140*/  FFMA R2, R49, R51, R2 ;  /* 0x0000003331027223 */ /* 0x000fe20000000002 */
[C---:B------:R-:W-:Y:S01]  /*6150*/  FMUL R5, R47.reuse, R9 ;  /* 0x000000092f057220 */ /* 0x040fe20000400000 */
        /* <DEDUP_REMOVED lines=16> */
[----:B------:R-:W-:Y:S02]  /*6260*/  HADD2.F32 R32, -RZ, R57.H1_H1 ;  /* 0x30000039ff207230 */ /* 0x000fe40000004100 */
[C---:B------:R-:W-:Y:S01]  /*6270*/  FMUL R26, R47.reuse, R30 ;  /* 0x0000001e2f1a7220 */ /* 0x040fe20000400000 */
[----:B------:R-:W-:Y:S01]  /*6280*/  FMUL R29, R47, R33 ;  /* 0x000000212f1d7220 */ /* 0x000fe20000400000 */
[--C-:B------:R-:W-:Y:S02]  /*6290*/  HADD2.F32 R33, -RZ, R58.reuse.H0_H0 ;  /* 0x2000003aff217230 */ /* 0x100fe40000004100 */
[----:B------:R-:W-:Y:S01]  /*62a0*/  FFMA R3, R49, R52, R3 ;  /* 0x0000003431037223 */ /* 0x000fe20000000003 */
[C---:B------:R-:W-:Y:S01]  /*62b0*/  FMUL R7, R47.reuse, R7 ;  /* 0x000000072f077220 */ /* 0x040fe20000400000 */
[----:B------:R-:W-:Y:S01]  /*62c0*/  FMUL R30, R47, R34 ;  /* 0x000000222f1e7220 */ /* 0x000fe20000400000 */
[----:B------:R-:W-:Y:S01]  /*62d0*/  HADD2.F32 R34, -RZ, R58.H1_H1 ;  /* 0x3000003aff227230 */ /* 0x000fe20000004100 */
[----:B------:R-:W-:Y:S01]  /*62e0*/  F2FP.F16.F32.PACK_AB R52, R2, R0 ;  /* 0x000000000234723e */ /* 0x000fe200000000ff */
[--C-:B------:R-:W-:Y:S02]  /*62f0*/  HADD2.F32 R0, -RZ, R59.reuse.H0_H0 ;  /* 0x2000003bff007230 */ /* 0x100fe40000004100 */
[C---:B------:R-:W-:Y:S01]  /*6300*/  FFMA R7, R49.reuse, R32, R7 ;  /* 0x0000002031077223 */ /* 0x040fe20000000007 */
[----:B------:R-:W-:Y:S02]  /*6310*/  HADD2.F32 R2, -RZ, R59.H1_H1 ;  /* 0x3000003bff027230 */ /* 0x000fe40000004100 */
[C---:B------:R-:W-:Y:S01]  /*6320*/  FFMA R4, R49.reuse, R33, R4 ;  /* 0x0000002131047223 */ /* 0x040fe20000000004 */
[C---:B------:R-:W-:Y:S01]  /*6330*/  FFMA R5, R49.reuse, R34, R5 ;  /* 0x0000002231057223 */ /* 0x040fe20000000005 */
[----:B------:R-:W-:Y:S01]  /*6340*/  FFMA R6, R49, R0, R6 ;  /* 0x0000000031067223 */ /* 0x000fe20000000006 */
[--C-:B------:R-:W-:Y:S02]  /*6350*/  HADD2.F32 R0, -RZ, R60.reuse.H0_H0 ;  /* 0x2000003cff007230 */ /* 0x100fe40000004100 */
[----:B------:R-:W-:Y:S01]  /*6360*/  FMUL R11, R47, R11 ;  /* 0x0000000b2f0b7220 */ /* 0x000fe20000400000 */
[----:B------:R-:W-:Y:S01]  /*6370*/  F2FP.F16.F32.PACK_AB R53, R7, R3 ;  /* 0x000000030735723e */ /* 0x000fe200000000ff */
[--C-:B------:R-:W-:Y:S02]  /*6380*/  HADD2.F32 R3, -RZ, R61.reuse.H0_H0 ;  /* 0x2000003dff037230 */ /* 0x100fe40000004100 */
[----:B------:R-:W-:Y:S01]  /*6390*/  FMUL R15, R47, R15 ;  /* 0x0000000f2f0f7220 */ /* 0x000fe20000400000 */
[C---:B------:R-:W-:Y:S01]  /*63a0*/  FFMA R11, R49.reuse, R2, R11 ;  /* 0x00000002310b7223 */ /* 0x040fe2000000000b */
[----:B------:R-:W-:Y:S02]  /*63b0*/  HADD2.F32 R2, -RZ, R60.H1_H1 ;  /* 0x3000003cff027230 */ /* 0x000fe40000004100 */
[----:B------:R-:W-:Y:S01]  /*63c0*/  FFMA R8, R49, R0, R8 ;  /* 0x0000000031087223 */ /* 0x000fe20000000008 */
[----:B------:R-:W-:Y:S02]  /*63d0*/  HADD2.F32 R0, -RZ, R61.H1_H1 ;  /* 0x3000003dff007230 */ /* 0x000fe40000004100 */
[C---:B------:R-:W-:Y:S01]  /*63e0*/  FMUL R19, R47.reuse, R19 ;  /* 0x000000132f137220 */ /* 0x040fe20000400000 */
[----:B------:R-:W-:Y:S01]  /*63f0*/  FMUL R23, R47, R23 ;  /* 0x000000172f177220 */ /* 0x000fe20000400000 */
[C---:B------:R-:W-:Y:S01]  /*6400*/  FFMA R9, R49.reuse, R2, R9 ;  /* 0x0000000231097223 */ /* 0x040fe20000000009 */
[C---:B------:R-:W-:Y:S01]  /*6410*/  FFMA R10, R49.reuse, R3, R10 ;  /* 0x00000003310a7223 */ /* 0x040fe2000000000a */
[----:B------:R-:W-:Y:S01]  /*6420*/  FFMA R15, R49, R0, R15 ;  /* 0x00000000310f7223 */ /* 0x000fe2000000000f */
[--C-:B------:R-:W-:Y:S02]  /*6430*/  HADD2.F32 R2, -RZ, R62.reuse.H0_H0 ;  /* 0x2000003eff027230 */ /* 0x100fe40000004100 */
[----:B------:R-:W-:Y:S01]  /*6440*/  FMUL R27, R47, R27 ;  /* 0x0000001b2f1b7220 */ /* 0x000fe20000400000 */
[----:B------:R-:W-:Y:S01]  /*6450*/  HADD2.F32 R0, -RZ, R62.H1_H1 ;  /* 0x3000003eff007230 */ /* 0x000fe20000004100 */
[----:B------:R-:W-:Y:S01]  /*6460*/  F2FP.F16.F32.PACK_AB R54, R5, R4 ;  /* 0x000000040536723e */ /* 0x000fe200000000ff */
[--C-:B------:R-:W-:Y:S02]  /*6470*/  HADD2.F32 R3, -RZ, R63.reuse.H0_H0 ;  /* 0x2000003fff037230 */ /* 0x100fe40000004100 */
[C---:B------:R-:W-:Y:S01]  /*6480*/  FFMA R12, R49.reuse, R2, R12 ;  /* 0x00000002310c7223 */ /* 0x040fe2000000000c */
[--C-:B------:R-:W-:Y:S02]  /*6490*/  HADD2.F32 R2, -RZ, R68.reuse.H0_H0 ;  /* 0x20000044ff027230 */ /* 0x100fe40000004100 */
[C---:B------:R-:W-:Y:S01]  /*64a0*/  FFMA R13, R49.reuse, R0, R13 ;  /* 0x00000000310d7223 */ /* 0x040fe2000000000d */
[----:B------:R-:W-:Y:S02]  /*64b0*/  HADD2.F32 R0, -RZ, R63.H1_H1 ;  /* 0x3000003fff007230 */ /* 0x000fe40000004100 */
[----:B------:R-:W-:Y:S01]  /*64c0*/  FFMA R14, R49, R3, R14 ;  /* 0x00000003310e7223 */ /* 0x000fe2000000000e */
[----:B------:R-:W-:Y:S01]  /*64d0*/  HADD2.F32 R3, -RZ, R68.H1_H1 ;  /* 0x30000044ff037230 */ /* 0x000fe20000004100 */
[----:B------:R-:W-:Y:S01]  /*64e0*/  F2FP.F16.F32.PACK_AB R55, R11, R6 ;  /* 0x000000060b37723e */ /* 0x000fe200000000ff */
[----:B------:R-:W-:Y:S01]  /*64f0*/  FMUL R31, R47, R31 ;  /* 0x0000001f2f1f7220 */ /* 0x000fe20000400000 */
[C---:B------:R-:W-:Y:S01]  /*6500*/  FFMA R19, R49.reuse, R0, R19 ;  /* 0x0000000031137223 */ /* 0x040fe20000000013 */
[--C-:B------:R-:W-:Y:S02]  /*6510*/  HADD2.F32 R0, -RZ, R69.reuse.H0_H0 ;  /* 0x20000045ff007230 */ /* 0x100fe40000004100 */
[C---:B------:R-:W-:Y:S01]  /*6520*/  FFMA R16, R49.reuse, R2, R16 ;  /* 0x0000000231107223 */ /* 0x040fe20000000010 */
[----:B------:R1:W-:Y:S01]  /*6530*/  STS.128 [R100], R52 ;  /* 0x0000003464007388 */ /* 0x0003e20000000c00 */
[C---:B------:R-:W-:Y:S01]  /*6540*/  FFMA R17, R49.reuse, R3, R17 ;  /* 0x0000000331117223 */ /* 0x040fe20000000011 */
[----:B------:R-:W-:Y:S02]  /*6550*/  HADD2.F32 R2, -RZ, R69.H1_H1 ;  /* 0x30000045ff027230 */ /* 0x000fe40000004100 */
[----:B------:R-:W-:Y:S01]  /*6560*/  FFMA R18, R49, R0, R18 ;  /* 0x0000000031127223 */ /* 0x000fe20000000012 */
[--C-:B------:R-:W-:Y:S01]  /*6570*/  HADD2.F32 R0, -RZ, R70.reuse.H0_H0 ;  /* 0x20000046ff007230 */ /* 0x100fe20000004100 */
[----:B------:R-:W-:Y:S01]  /*6580*/  F2FP.F16.F32.PACK_AB R8, R9, R8 ;  /* 0x000000080908723e */ /* 0x000fe200000000ff */
[--C-:B------:R-:W-:Y:S02]  /*6590*/  HADD2.F32 R3, -RZ, R71.reuse.H0_H0 ;  /* 0x20000047ff037230 */ /* 0x100fe40000004100 */
[C---:B------:R-:W-:Y:S01]  /*65a0*/  FFMA R23, R49.reuse, R2, R23 ;  /* 0x0000000231177223 */ /* 0x040fe20000000017 */
[----:B------:R-:W-:Y:S02]  /*65b0*/  HADD2.F32 R2, -RZ, R70.H1_H1 ;  /* 0x30000046ff027230 */ /* 0x000fe40000004100 */
[----:B------:R-:W-:Y:S01]  /*65c0*/  FFMA R20, R49, R0, R20 ;  /* 0x0000000031147223 */ /* 0x000fe20000000014 */
[----:B------:R-:W-:Y:S01]  /*65d0*/  HADD2.F32 R0, -RZ, R71.H1_H1 ;  /* 0x30000047ff007230 */ /* 0x000fe20000004100 */
[----:B------:R-:W-:Y:S01]  /*65e0*/  F2FP.F16.F32.PACK_AB R9, R15, R10 ;  /* 0x0000000a0f09723e */ /* 0x000fe200000000ff */
[----:B------:R-:W-:Y:S02]  /*65f0*/  HADD2.F32 R4, -RZ, R79.H0_H0 ;  /* 0x2000004fff047230 */ /* 0x000fe40000004100 */
[C---:B------:R-:W-:Y:S01]  /*6600*/  FFMA R21, R49.reuse, R2, R21 ;  /* 0x0000000231157223 */ /* 0x040fe20000000015 */
[C---:B------:R-:W-:Y:S01]  /*6610*/  FFMA R22, R49.reuse, R3, R22 ;  /* 0x0000000331167223 */ /* 0x040fe20000000016 */
[----:B------:R-:W-:Y:S01]  /*6620*/  FFMA R27, R49, R0, R27 ;  /* 0x00000000311b7223 */ /* 0x000fe2000000001b */
[--C-:B------:R-:W-:Y:S01]  /*6630*/  HADD2.F32 R2, -RZ, R76.reuse.H0_H0 ;  /* 0x2000004cff027230 */ /* 0x100fe20000004100 */
[----:B------:R-:W-:Y:S01]  /*6640*/  F2FP.F16.F32.PACK_AB R10, R13, R12 ;  /* 0x0000000c0d0a723e */ /* 0x000fe200000000ff */
[----:B------:R-:W-:Y:S01]  /*6650*/  HADD2.F32 R0, -RZ, R76.H1_H1 ;  /* 0x3000004cff007230 */ /* 0x000fe20000004100 */
[----:B------:R-:W-:Y:S01]  /*6660*/  F2FP.F16.F32.PACK_AB R11, R19, R14 ;  /* 0x0000000e130b723e */ /* 0x000fe200000000ff */
[--C-:B------:R-:W-:Y:S02]  /*6670*/  HADD2.F32 R3, -RZ, R77.reuse.H0_H0 ;  /* 0x2000004dff037230 */ /* 0x100fe40000004100 */
[C---:B------:R-:W-:Y:S01]  /*6680*/  FFMA R24, R49.reuse, R2, R24 ;  /* 0x0000000231187223 */ /* 0x040fe20000000018 */
[--C-:B------:R-:W-:Y:S02]  /*6690*/  HADD2.F32 R2, -RZ, R78.reuse.H0_H0 ;  /* 0x2000004eff027230 */ /* 0x100fe40000004100 */
[C---:B------:R-:W-:Y:S01]  /*66a0*/  FFMA R25, R49.reuse, R0, R25 ;  /* 0x0000000031197223 */ /* 0x040fe20000000019 */
[----:B------:R1:W-:Y:S01]  /*66b0*/  STS.128 [R99+0x10], R8 ;  /* 0x0000100863007388 */ /* 0x0003e20000000c00 */
[----:B------:R-:W-:Y:S02]  /*66c0*/  HADD2.F32 R0, -RZ, R77.H1_H1 ;  /* 0x3000004dff007230 */ /* 0x000fe40000004100 */
[----:B------:R-:W-:Y:S01]  /*66d0*/  FFMA R26, R49, R3, R26 ;  /* 0x00000003311a7223 */ /* 0x000fe2000000001a */
[----:B------:R-:W-:Y:S01]  /*66e0*/  HADD2.F32 R3, -RZ, R78.H1_H1 ;  /* 0x3000004eff037230 */ /* 0x000fe20000004100 */
[----:B------:R-:W-:Y:S01]  /*66f0*/  F2FP.F16.F32.PACK_AB R16, R17, R16 ;  /* 0x000000101110723e */ /* 0x000fe200000000ff */
[----:B------:R-:W-:Y:S01]  /*6700*/  HADD2.F32 R5, -RZ, R79.H1_H1 ;  /* 0x3000004fff057230 */ /* 0x000fe20000004100 */
[----:B------:R-:W-:Y:S01]  /*6710*/  F2FP.F16.F32.PACK_AB R17, R23, R18 ;  /* 0x000000121711723e */ /* 0x000fe200000000ff */
[----:B------:R-:W-:Y:S01]  /*6720*/  FFMA R31, R49, R0, R31 ;  /* 0x00000000311f7223 */ /* 0x000fe2000000001f */
[----:B------:R-:W-:Y:S01]  /*6730*/  FMUL R35, R47, R35 ;  /* 0x000000232f237220 */ /* 0x000fe20000400000 */
[----:B------:R-:W-:Y:S01]  /*6740*/  F2FP.F16.F32.PACK_AB R18, R21, R20 ;  /* 0x000000141512723e */ /* 0x000fe200000000ff */
[----:B------:R-:W-:Y:S01]  /*6750*/  FFMA R28, R49, R2, R28 ;  /* 0x00000002311c7223 */ /* 0x000fe2000000001c */
[----:B------:R-:W-:Y:S01]  /*6760*/  F2FP.F16.F32.PACK_AB R19, R27, R22 ;  /* 0x000000161b13723e */ /* 0x000fe200000000ff */
[C---:B------:R-:W-:Y:S01]  /*6770*/  FFMA R29, R49.reuse, R3, R29 ;  /* 0x00000003311d7223 */ /* 0x040fe2000000001d */
[C---:B------:R-:W-:Y:S01]  /*6780*/  FFMA R30, R49.reuse, R4, R30 ;  /* 0x00000004311e7223 */ /* 0x040fe2000000001e */
[----:B------:R-:W-:Y:S01]  /*6790*/  FFMA R35, R49, R5, R35 ;  /* 0x0000000531237223 */ /* 0x000fe20000000023 */
[----:B------:R-:W-:Y:S01]  /*67a0*/  F2FP.F16.F32.PACK_AB R24, R25, R24 ;  /* 0x000000181918723e */ /* 0x000fe200000000ff */
[----:B------:R1:W-:Y:S01]  /*67b0*/  STS.128 [R98+0x20], R16 ;  /* 0x0000201062007388 */ /* 0x0003e20000000c00 */
[----:B------:R-:W-:Y:S02]  /*67c0*/  F2FP.F16.F32.PACK_AB R25, R31, R26 ;  /* 0x0000001a1f19723e */ /* 0x000fe400000000ff */
[----:B------:R-:W-:Y:S02]  /*67d0*/  F2FP.F16.F32.PACK_AB R26, R29, R28 ;  /* 0x0000001c1d1a723e */ /* 0x000fe400000000ff */
[----:B------:R-:W-:Y:S05]  /*67e0*/  F2FP.F16.F32.PACK_AB R27, R35, R30 ;  /* 0x0000001e231b723e */ /* 0x000fea00000000ff */
[----:B------:R1:W-:Y:S01]  /*67f0*/  STS.128 [R106+0x30], R24 ;  /* 0x000030186a007388 */ /* 0x0003e20000000c00 */
[----:B------:R-:W-:Y:S01]  /*6800*/  @!PT LDS RZ, [RZ] ;  /* 0x00000000fffff984 */ /* 0x000fe20000000800 */
[----:B------:R-:W-:Y:S01]  /*6810*/  @!PT LDS RZ, [RZ] ;  /* 0x00000000fffff984 */ /* 0x000fe20000000800 */
[----:B------:R-:W-:Y:S01]  /*6820*/  @!PT LDS RZ, [RZ] ;  /* 0x00000000fffff984 */ /* 0x000fe20000000800 */
[----:B------:R-:W-:Y:S01]  /*6830*/  @!PT LDS RZ, [RZ] ;  /* 0x00000000fffff984 */ /* 0x000fe20000000800 */
[----:B------:R2:W-:Y:S07]  /*6840*/  MEMBAR.ALL.CTA ;  /* 0x0000000000007992 */ /* 0x0005ee0000008000 */
[----:B--2---:R-:W2:Y:S02]  /*6850*/  FENCE.VIEW.ASYNC.S ;  /* 0x00000000000073c6 */ /* 0x004ea40000000000 */
[----:B--2---:R-:W-:Y:S06]  /*6860*/  BAR.SYNC.DEFER_BLOCKING 0x1, 0x80 ;  /* 0x0042000000007b1d */ /* 0x004fec0000010000 */
[----:B------:R-:W-:Y:S05]  /*6870*/  @P0 BRA `(.L_x_108) ;  /* 0x0000000000280947 */ /* 0x000fea0003800000 */
[----:B------:R-:W-:Y:S02]  /*6880*/  UIADD3 UR4, UPT, UPT, UR48, 0x200, URZ ;  /* 0x0000020030047890 */ /* 0x000fe4000fffe0ff */
[----:B------:R-:W-:Y:S01]  /*6890*/  UIADD3 UR6, UP0, UPT, UR52, 0x680, URZ ;  /* 0x0000068034067890 */ /* 0x000fe2000ff1e0ff */
[----:B------:R-:W-:Y:S03]  /*68a0*/  UMOV UR43, UR36 ;  /* 0x00000024002b7c82 */ /* 0x000fe60008000000 */
[----:B------:R-:W-:Y:S01]  /*68b0*/  MOV R93, UR4 ;  /* 0x00000004005d7c02 */ /* 0x000fe20008000f00 */
[----:B------:R-:W-:Y:S03]  /*68c0*/  UIADD3.X UR7, UPT, UPT, URZ, UR53, URZ, UP0, !UPT ;  /* 0x00000035ff077290 */ /* 0x000fe600087fe4ff */
[----:B------:R-:W-:Y:S11]  /*68d0*/  R2UR UR40, R93 ;  /* 0x000000005d2872ca */ /* 0x000ff600000e0000 */
[----:B------:R-:W-:Y:S02]  /*68e0*/  @!UPT UIADD3 URZ, UPT, UPT, URZ, URZ, URZ ;  /* 0x000000fffffff290 */ /* 0x000fe4000fffe0ff */
[----:B------:R2:W-:Y:S01]  /*68f0*/  UTMASTG.3D [UR40], [UR6] ;  /* 0x00000028060073b5 */ /* 0x0005e20008010000 */
[----:B------:R0:W-:Y:S01]  /*6900*/  UTMACMDFLUSH ;  /* 0x00000000000079b7 */ /* 0x0001e20000000000 */
[----:B--2---:R-:W-:Y:S04]  /*6910*/  DEPBAR.LE SB0, 0x1 ;  /* 0x000080400000791a */ /* 0x004fe80000000000 */
.L_x_108:
[----:B------:R-:W-:Y:S05]  /*6920*/  BSYNC.RECONVERGENT B0 ;  /* 0x0000000000007941 */ /* 0x000fea0003800200 */
.L_x_107:
[----:B------:R-:W-:Y:S01]  /*6930*/  BAR.SYNC.DEFER_BLOCKING 0x1, 0x80 ;  /* 0x0042000000007b1d */ /* 0x000fe20000010000 */
[----:B------:R-:W-:Y:S01]  /*6940*/  ISETP.NE.AND P1, PT, R107, RZ, PT ;  /* 0x000000ff6b00720c */ /* 0x000fe20003f25270 */
[----:B------:R-:W-:Y:S01]  /*6950*/  UISETP.NE.AND UP0, UPT, UR49, URZ, UPT ;  /* 0x000000ff3100728c */ /* 0x000fe2000bf05270 */
[----:B------:R-:W-:Y:S11]  /*6960*/  LEA R2, R65, UR48, 0x3 ;  /* 0x0000003041027c11 */ /* 0x000ff6000f8e18ff */
[----:B------:R-:W-:Y:S01]  /*6970*/  @P1 SHF.L.U32 R3, R97, 0x1f, RZ ;  /* 0x0000001f61031819 */ /* 0x000fe200000006ff */
[----:B------:R-:W-:Y:S06]  /*6980*/  BRA.U !UP0, `(.L_x_109) ;  /* 0x0000000108247547 */ /* 0x000fec000b800000 */
[----:B------:R-:W-:Y:S01]  /*6990*/  IMAD.U32 R4, RZ, RZ, UR51 ;  /* 0x00000033ff047e24 */ /* 0x000fe2000f8e00ff */
[----:B------:R-:W-:Y:S01]  /*69a0*/  MOV R0, UR37 ;  /* 0x0000002500007c02 */ /* 0x000fe20008000f00 */
[----:B------:R-:W-:Y:S03]  /*69b0*/  UIADD3 UR51, UPT, UPT, UR51, 0x1, URZ ;  /* 0x0000000133337890 */ /* 0x000fe6000fffe0ff */
[----:B------:R-:W-:Y:S01]  /*69c0*/  @P1 LEA R4, R4, UR48, 0x3 ;  /* 0x0000003004041c11 */ /* 0x000fe2000f8e18ff */
[----:B------:R-:W-:Y:S04]  /*69d0*/  UISETP.NE.AND UP0, UPT, UR51, 0x4, UPT ;  /* 0x000000043300788c */ /* 0x000fe8000bf05270 */
[----:B------:R-:W-:Y:S01]  /*69e0*/  @P1 VIADD R4, R4, 0x80 ;  /* 0x0000008004041836 */ /* 0x000fe20000000000 */
[----:B------:R-:W-:Y:S04]  /*69f0*/  USEL UR51, UR51, URZ, UP0 ;  /* 0x000000ff33337287 */ /* 0x000fe80008000000 */
[----:B------:R-:W-:Y:S04]  /*6a00*/  @P1 PRMT R0, R0, 0x654, R4 ;  /* 0x0000065400001816 */ /* 0x000fe80000000004 */
[----:B------:R2:W-:Y:S04]  /*6a10*/  @P1 SYNCS.ARRIVE.TRANS64.RED.A1T0 RZ, [R0+URZ], RZ ;  /* 0x000000ff00ff19a7 */ /* 0x0005e800081004ff */
.L_x_109:
[----:B------:R-:W4:Y:S01]  /*6a20*/  @P1 SYNCS.PHASECHK.TRANS64.TRYWAIT P0, [R2+URZ+0x60], R3 ;  /* 0x00006003020015a7 */ /* 0x000f2200080011ff */
[----:B------:R-:W-:Y:S01]  /*6a30*/  BSSY B1, `(.L_x_110) ;  /* 0x0000016000017945 */ /* 0x000fe20003800000 */
[----:B----4-:R-:W-:Y:S03]  /*6a40*/  @P1 SEL R66, RZ, 0x1, !P0 ;  /* 0x00000001ff421807 */ /* 0x010fe60004000000 */
[----:B------:R-:W-:Y:S05]  /*6a50*/  @!P1 BRA `(.L_x_111) ;  /* 0x00000000004c9947 */ /* 0x000fea0003800000 */
[----:B------:R-:W-:Y:S01]  /*6a60*/  ISETP.NE.AND P0, PT, R66, RZ, PT ;  /* 0x000000ff4200720c */ /* 0x000fe20003f05270 */
[----:B------:R-:W-:Y:S01]  /*6a70*/  BSSY B0, `(.L_x_112) ;  /* 0x000000b000007945 */ /* 0x000fe20003800000 */
[----:B------:R-:W-:Y:S11]  /*6a80*/  ISETP.NE.AND P1, PT, R67, RZ, PT ;  /* 0x000000ff4300720c */ /* 0x000ff60003f25270 */
[----:B------:R-:W-:Y:S02]  /*6a90*/  @!UPT UIADD3 URZ, UPT, UPT, URZ, URZ, URZ ;  /* 0x000000fffffff290 */ /* 0x000fe4000fffe0ff */
[C---:B------:R-:W-:Y:S01]  /*6aa0*/  @P1 IMAD R6, R65.reuse, 0x2000, R100 ;  /* 0x0000200041061824 */ /* 0x040fe200078e0264 */
[C---:B------:R-:W-:Y:S01]  /*6ab0*/  @P1 LEA R4, R65.reuse, R98, 0xd ;  /* 0x0000006241041211 */ /* 0x040fe200078e68ff */
[C---:B------:R-:W-:Y:S02]  /*6ac0*/  @P1 IMAD R5, R65.reuse, 0x2000, R99 ;  /* 0x0000200041051824 */ /* 0x040fe400078e0263 */
[----:B------:R-:W-:Y:S01]  /*6ad0*/  @P1 IMAD R3, R65, 0x2000, R106 ;  /* 0x0000200041031824 */ /* 0x000fe200078e026a */
[----:B------:R-:W-:Y:S06]  /*6ae0*/  @P0 BRA `(.L_x_113) ;  /* 0x00000000000c0947 */ /* 0x000fec0003800000 */
[----:B--2---:R-:W-:Y:S04]  /*6af0*/  SHF.L.U32 R0, R97, 0x1f, RZ ;  /* 0x0000001f61007819 */ /* 0x004fe800000006ff */
[----:B------:R-:W2:Y:S02]  /*6b00*/  SYNCS.PHASECHK.TRANS64.TRYWAIT P0, [R2+URZ+0x60], R0 ;  /* 0x00006000020075a7 */ /* 0x000ea400080011ff */
[----:B--2---:R-:W-:Y:S05]  /*6b10*/  @!P0 BRA `(.L_x_114) ;  /* 0x0000003000948947 */ /* 0x004fea0003800000 */
.L_x_113:
[----:B------:R-:W-:Y:S05]  /*6b20*/  BSYNC B0 ;  /* 0x0000000000007941 */ /* 0x000fea0003800000 */
.L_x_112:
[----:B------:R-:W-:Y:S02]  /*6b30*/  ISETP.NE.AND P0, PT, R67, RZ, PT ;  /* 0x000000ff4300720c */ /* 0x000fe40003f05270 */
[----:B------:R-:W-:Y:S11]  /*6b40*/  IADD3 R65, PT, PT, R65, 0x1, RZ ;  /* 0x0000000141417810 */ /* 0x000ff60007ffe0ff */
[----:B------:R4:W1:Y:S04]  /*6b50*/  @P0 LDS.128 R56, [R6] ;  /* 0x0000000006380984 */ /* 0x0008680000000c00 */
[----:B------:R4:W1:Y:S04]  /*6b60*/  @P0 LDS.128 R60, [R5+0x10] ;  /* 0x00001000053c0984 */ /* 0x0008680000000c00 */
[----:B------:R4:W1:Y:S04]  /*6b70*/  @P0 LDS.128 R68, [R4+0x20] ;  /* 0x0000200004440984 */ /* 0x0008680000000c00 */
[----:B------:R4:W1:Y:S02]  /*6b80*/  @P0 LDS.128 R76, [R3+0x30] ;  /* 0x00003000034c0984 */ /* 0x0008640000000c00 */
.L_x_111:
[----:B------:R-:W-:Y:S05]  /*6b90*/  BSYNC B1 ;  /* 0x0000000000017941 */ /* 0x000fea0003800000 */
.L_x_110:
[----:B--2---:R-:W-:Y:S05]  /*6ba0*/  VIADD R0, R48, 0x20 ;  /* 0x0000002030007836 */ /* 0x004fea0000000000 */
[----:B------:R-:W-:Y:S04]  /*6bb0*/  SHF.R.U32.HI R0, RZ, 0x15, R0 ;  /* 0x00000015ff007819 */ /* 0x000fe80000011600 */
[----:B------:R-:W-:Y:S11]  /*6bc0*/  LOP3.LUT P0, RZ, R0, 0x3, R92, 0x48, !PT ;  /* 0x0000000300ff7812 */ /* 0x000ff6000780485c */
[----:B------:R-:W-:Y:S02]  /*6bd0*/  @!UPT UIADD3 URZ, UPT, UPT, URZ, URZ, URZ ;  /* 0x000000fffffff290 */ /* 0x000fe4000fffe0ff */
[----:B------:R-:W-:Y:S05]  /*6be0*/  @!P0 BRA `(.L_x_115) ;  /* 0x0000000000408947 */ /* 0x000fea0003800000 */
[----:B------:R-:W2:Y:S01]  /*6bf0*/  LDCU.64 UR8, c[0x4][0x70] ;  /* 0x01000e00ff0877ac */ /* 0x000ea20008000a00 */
[----:B----4-:R-:W-:Y:S01]  /*6c00*/  MOV R3, 0x0 ;  /* 0x0000000000037802 */ /* 0x010fe20000000f00 */
[----:B------:R-:W-:Y:S02]  /*6c10*/  HFMA2 R12, -RZ, RZ, 0, 5.9604644775390625e-08 ;  /* 0x00000001ff0c7431 */ /* 0x000fe400000001ff */
[----:B-1----:R-:W-:Y:S02]  /*6c20*/  IMAD.MOV.U32 R8, RZ, RZ, 0x192 ;  /* 0x00000192ff087424 */ /* 0x002fe400078e00ff */
[----:B------:R-:W-:Y:S01]  /*6c30*/  IMAD.MOV.U32 R13, RZ, RZ, RZ ;  /* 0x000000ffff0d7224 */ /* 0x000fe200078e00ff */
[----:B------:R-:W1:Y:S01]  /*6c40*/  LDCU.64 UR6, c[0x4][0x78] ;  /* 0x01000f00ff0677ac */ /* 0x000e620008000a00 */
[----:B------:R-:W4:Y:S01]  /*6c50*/  LDC.64 R2, c[0x4][R3] ;  /* 0x0100000003027b82 */ /* 0x000f220000000a00 */
[----:B------:R-:W5:Y:S01]  /*6c60*/  LDCU.64 UR4, c[0x4][0x10] ;  /* 0x01000200ff0477ac */ /* 0x000f620008000a00 */
[----:B--2---:R-:W-:Y:S01]  /*6c70*/  MOV R5, UR9 ;  /* 0x0000000900057c02 */ /* 0x004fe20008000f00 */
[----:B------:R-:W-:Y:S01]  /*6c80*/  IMAD.U32 R4, RZ, RZ, UR8 ;  /* 0x00000008ff047e24 */ /* 0x000fe2000f8e00ff */
[----:B-1----:R-:W-:Y:S01]  /*6c90*/  MOV R7, UR7 ;  /* 0x0000000700077c02 */ /* 0x002fe20008000f00 */
[----:B------:R-:W-:Y:S01]  /*6ca0*/  IMAD.U32 R6, RZ, RZ, UR6 ;  /* 0x00000006ff067e24 */ /* 0x000fe2000f8e00ff */
[----:B-----5:R-:W-:Y:S01]  /*6cb0*/  MOV R11, UR5 ;  /* 0x00000005000b7c02 */ /* 0x020fe20008000f00 */
[----:B------:R-:W-:Y:S02]  /*6cc0*/  IMAD.U32 R10, RZ, RZ, UR4 ;  /* 0x00000004ff0a7e24 */ /* 0x000fe4000f8e00ff */
[----:B------:R-:W-:Y:S07]  /*6cd0*/  LEPC R20, `(.L_x_115) ;  /* 0x000000001014794e */ /* 0x000fee0000000000 */
[----:B---34-:R-:W-:Y:S05]  /*6ce0*/  CALL.ABS.NOINC R2 ;  /* 0x0000000002007343 */ /* 0x018fea0003c00000 */
.L_x_115:
[----:B------:R-:W-:Y:S05]  /*6cf0*/  WARPSYNC.ALL ;  /* 0x0000000000007948 */ /* 0x000fea0003800000 */
[----:B------:R-:W-:Y:S01]  /*6d00*/  R2UR UR4, R48 ;  /* 0x00000000300472ca */ /* 0x000fe200000e0000 */
[--C-:B-1--4-:R-:W-:Y:S01]  /*6d10*/  HADD2.F32 R3, -RZ, R56.reuse.H0_H0 ;  /* 0x20000038ff037230 */ /* 0x112fe20000004100 */
[----:B------:R-:W-:Y:S01]  /*6d20*/  ISETP.NE.AND P6, PT, R107, RZ, PT ;  /* 0x000000ff6b00720c */ /* 0x000fe20003fc5270 */
[--C-:B------:R-:W-:Y:S01]  /*6d30*/  HADD2.F32 R51, -RZ, R57.reuse.H1_H1 ;  /* 0x30000039ff337230 */ /* 0x100fe20000004100 */
[----:B------:R-:W-:Y:S01]  /*6d40*/  MOV R50, UR51 ;  /* 0x0000003300327c02 */ /* 0x000fe20008000f00 */
[----:B------:R-:W-:Y:S01]  /*6d50*/  BSSY.RECONVERGENT B0, `(.L_x_116) ;  /* 0x000008c000007945 */ /* 0x000fe20003800200 */
[----:B------:R-:W-:Y:S02]  /*6d60*/  MOV R72, UR37 ;  /* 0x0000002500487c02 */ /* 0x000fe40008000f00 */
[----:B------:R-:W-:Y:S05]  /*6d70*/  ISETP.NE.AND P0, PT, R102, RZ, PT ;  /* 0x000000ff6600720c */ /* 0x000fea0003f05270 */
[----:B------:R-:W1:Y:S02]  /*6d80*/  LDTM.x32 R4, tmem[UR4+0x20] ;  /* 0x00002004000479ee */ /* 0x000e6400082c0000 */
[----:B------:R-:W-:Y:S04]  /*6d90*/  @P6 LEA R50, R50, UR48, 0x3 ;  /* 0x0000003032326c11 */ /* 0x000fe8000f8e18ff */
[----:B------:R-:W-:Y:S04]  /*6da0*/  @P6 IADD3 R50, PT, PT, R50, 0x80, RZ ;  /* 0x0000008032326810 */ /* 0x000fe80007ffe0ff */
[----:B------:R-:W-:Y:S01]  /*6db0*/  @P6 PRMT R72, R72, 0x654, R50 ;  /* 0x0000065448486816 */ /* 0x000fe20000000032 */
[----:B------:R-:W-:Y:S02]  /*6dc0*/  HADD2.F32 R50, -RZ, R57.H0_H0 ;  /* 0x20000039ff327230 */ /* 0x000fe40000004100 */
[C---:B-1----:R-:W-:Y:S01]  /*6dd0*/  FMUL R0, R47.reuse, R4 ;  /* 0x000000042f007220 */ /* 0x042fe20000400000 */
[----:B------:R-:W-:Y:S02]  /*6de0*/  HADD2.F32 R4, -RZ, R56.H1_H1 ;  /* 0x30000038ff047230 */ /* 0x000fe40000004100 */
[C---:B------:R-:W-:Y:S01]  /*6df0*/  FMUL R2, R47.reuse, R5 ;  /* 0x000000052f027220 */ /* 0x040fe20000400000 */
[----:B------:R-:W-:Y:S01]  /*6e00*/  FMUL R7, R47, R7 ;  /* 0x000000072f077220 */ /* 0x000fe20000400000 */
[----:B------:R-:W-:Y:S01]  /*6e10*/  FFMA R0, R49, R3, R0 ;  /* 0x0000000331007223 */ /* 0x000fe20000000000 */
[----:B------:R-:W-:Y:S01]  /*6e20*/  FMUL R3, R47, R6 ;  /* 0x000000062f037220 */ /* 0x000fe20000400000 */
[----:B------:R-:W-:Y:S01]  /*6e30*/  FFMA R2, R49, R4, R2 ;  /* 0x0000000431027223 */ /* 0x000fe20000000002 */
[C---:B------:R-:W-:Y:S01]  /*6e40*/  FMUL R4, R47.reuse, R8 ;  /* 0x000000082f047220 */ /* 0x040fe20000400000 */
[----:B------:R-:W-:Y:S01]  /*6e50*/  FMUL R8, R47, R12 ;  /* 0x0000000c2f087220 */ /* 0x000fe20000400000 */
[----:B------:R-:W-:Y:S01]  /*6e60*/  FFMA R3, R49, R50, R3 ;  /* 0x0000003231037223 */ /* 0x000fe20000000003 */
[C---:B------:R-:W-:Y:S01]  /*6e70*/  FMUL R12, R47.reuse, R16 ;  /* 0x000000102f0c7220 */ /* 0x040fe20000400000 */
[C---:B------:R-:W-:Y:S01]  /*6e80*/  FMUL R16, R47.reuse, R20 ;  /* 0x000000142f107220 */ /* 0x040fe20000400000 */
[C---:B------:R-:W-:Y:S01]  /*6e90*/  FMUL R20, R47.reuse, R24 ;  /* 0x000000182f147220 */ /* 0x040fe20000400000 */
[C---:B------:R-:W-:Y:S01]  /*6ea0*/  FMUL R24, R47.reuse, R28 ;  /* 0x0000001c2f187220 */ /* 0x040fe20000400000 */
[C---:B------:R-:W-:Y:S01]  /*6eb0*/  FMUL R28, R47.reuse, R32 ;  /* 0x000000202f1c7220 */ /* 0x040fe20000400000 */
[--C-:B------:R-:W-:Y:S01]  /*6ec0*/  HADD2.F32 R32, -RZ, R58.reuse.H0_H0 ;  /* 0x2000003aff207230 */ /* 0x100fe20000004100 */
[----:B------:R-:W-:Y:S01]  /*6ed0*/  F2FP.F16.F32.PACK_AB R52, R2, R0 ;  /* 0x000000000234723e */ /* 0x000fe200000000ff */
[----:B------:R-:W-:Y:S02]  /*6ee0*/  HADD2.F32 R0, -RZ, R58.H1_H1 ;  /* 0x3000003aff007230 */ /* 0x000fe40000004100 */
[----:B------:R-:W-:Y:S01]  /*6ef0*/  FMUL R5, R47, R9 ;  /* 0x000000092f057220 */ /* 0x000fe20000400000 */
[--C-:B------:R-:W-:Y:S02]  /*6f00*/  HADD2.F32 R2, -RZ, R59.reuse.H0_H0 ;  /* 0x2000003bff027230 */ /* 0x100fe40000004100 */
[C---:B------:R-:W-:Y:S01]  /*6f10*/  FFMA R7, R49.reuse, R51, R7 ;  /* 0x0000003331077223 */ /* 0x040fe20000000007 */
[C---:B------:R-:W-:Y:S01]  /*6f20*/  FFMA R4, R49.reuse, R32, R4 ;  /* 0x0000002031047223 */ /* 0x040fe20000000004 */
[----:B------:R-:W-:Y:S02]  /*6f30*/  HADD2.F32 R32, -RZ, R59.H1_H1 ;  /* 0x3000003bff207230 */ /* 0x000fe40000004100 */
[----:B------:R-:W-:Y:S01]  /*6f40*/  FFMA R5, R49, R0, R5 ;  /* 0x0000000031057223 */ /* 0x000fe20000000005 */
[--C-:B------:R-:W-:Y:S01]  /*6f50*/  HADD2.F32 R0, -RZ, R60.reuse.H0_H0 ;  /* 0x2000003cff007230 */ /* 0x100fe20000004100 */
[----:B------:R-:W-:Y:S01]  /*6f60*/  F2FP.F16.F32.PACK_AB R53, R7, R3 ;  /* 0x000000030735723e */ /* 0x000fe200000000ff */
[----:B------:R-:W-:Y:S01]  /*6f70*/  FMUL R6, R47, R10 ;  /* 0x0000000a2f067220 */ /* 0x000fe20000400000 */
[--C-:B------:R-:W-:Y:S01]  /*6f80*/  HADD2.F32 R3, -RZ, R61.reuse.H0_H0 ;  /* 0x2000003dff037230 */ /* 0x100fe20000004100 */
[----:B------:R-:W-:Y:S01]  /*6f90*/  F2FP.F16.F32.PACK_AB R54, R5, R4 ;  /* 0x000000040536723e */ /* 0x000fe200000000ff */
[----:B------:R-:W-:Y:S01]  /*6fa0*/  FMUL R11, R47, R11 ;  /* 0x0000000b2f0b7220 */ /* 0x000fe20000400000 */
[----:B------:R-:W-:Y:S01]  /*6fb0*/  FFMA R6, R49, R2, R6 ;  /* 0x0000000231067223 */ /* 0x000fe20000000006 */
[----:B------:R-:W-:Y:S02]  /*6fc0*/  HADD2.F32 R2, -RZ, R60.H1_H1 ;  /* 0x3000003cff027230 */ /* 0x000fe40000004100 */
[----:B------:R-:W-:Y:S01]  /*6fd0*/  FMUL R9, R47, R13 ;  /* 0x0000000d2f097220 */ /* 0x000fe20000400000 */
[C---:B------:R-:W-:Y:S01]  /*6fe0*/  FFMA R11, R49.reuse, R32, R11 ;  /* 0x00000020310b7223 */ /* 0x040fe2000000000b */
[----:B------:R-:W-:Y:S01]  /*6ff0*/  FFMA R8, R49, R0, R8 ;  /* 0x0000000031087223 */ /* 0x000fe20000000008 */
[C---:B------:R-:W-:Y:S01]  /*7000*/  FMUL R10, R47.reuse, R14 ;  /* 0x0000000e2f0a7220 */ /* 0x040fe20000400000 */
[----:B------:R-:W-:Y:S02]  /*7010*/  HADD2.F32 R0, -RZ, R61.H1_H1 ;  /* 0x3000003dff007230 */ /* 0x000fe40000004100 */
[----:B------:R-:W-:Y:S01]  /*7020*/  FMUL R15, R47, R15 ;  /* 0x0000000f2f0f7220 */ /* 0x000fe20000400000 */
[C---:B------:R-:W-:Y:S01]  /*7030*/  FFMA R9, R49.reuse, R2, R9 ;  /* 0x0000000231097223 */ /* 0x040fe20000000009 */
[C---:B------:R-:W-:Y:S01]  /*7040*/  FFMA R10, R49.reuse, R3, R10 ;  /* 0x00000003310a7223 */ /* 0x040fe2000000000a */
[--C-:B------:R-:W-:Y:S02]  /*7050*/  HADD2.F32 R2, -RZ, R62.reuse.H0_H0 ;  /* 0x2000003eff027230 */ /* 0x100fe40000004100 */
[----:B------:R-:W-:Y:S01]  /*7060*/  FFMA R15, R49, R0, R15 ;  /* 0x00000000310f7223 */ /* 0x000fe2000000000f */
[----:B------:R-:W-:Y:S02]  /*7070*/  HADD2.F32 R3, -RZ, R62.H1_H1 ;  /* 0x3000003eff037230 */ /* 0x000fe40000004100 */
[C---:B------:R-:W-:Y:S01]  /*7080*/  FMUL R13, R47.reuse, R17 ;  /* 0x000000112f0d7220 */ /* 0x040fe20000400000 */
[--C-:B------:R-:W-:Y:S02]  /*7090*/  HADD2.F32 R0, -RZ, R63.reuse.H0_H0 ;  /* 0x2000003fff007230 */ /* 0x100fe40000004100 */
[----:B------:R-:W-:Y:S01]  /*70a0*/  FMUL R14, R47, R18 ;  /* 0x000000122f0e7220 */ /* 0x000fe20000400000 */
[C---:B------:R-:W-:Y:S01]  /*70b0*/  FFMA R12, R49.reuse, R2, R12 ;  /* 0x00000002310c7223 */ /* 0x040fe2000000000c */
[C---:B------:R-:W-:Y:S01]  /*70c0*/  FFMA R13, R49.reuse, R3, R13 ;  /* 0x00000003310d7223 */ /* 0x040fe2000000000d */
[----:B------:R-:W-:Y:S02]  /*70d0*/  HADD2.F32 R2, -RZ, R63.H1_H1 ;  /* 0x3000003fff027230 */ /* 0x000fe40000004100 */
[----:B------:R-:W-:Y:S01]  /*70e0*/  FFMA R14, R49, R0, R14 ;  /* 0x00000000310e7223 */ /* 0x000fe2000000000e */
[C---:B------:R-:W-:Y:S01]  /*70f0*/  FMUL R19, R47.reuse, R19 ;  /* 0x000000132f137220 */ /* 0x040fe20000400000 */
[--C-:B------:R-:W-:Y:S02]  /*7100*/  HADD2.F32 R0, -RZ, R68.reuse.H0_H0 ;  /* 0x20000044ff007230 */ /* 0x100fe40000004100 */
[----:B------:R-:W-:Y:S01]  /*7110*/  FMUL R17, R47, R21 ;  /* 0x000000152f117220 */ /* 0x000fe20000400000 */
[--C-:B------:R-:W-:Y:S02]  /*7120*/  HADD2.F32 R3, -RZ, R69.reuse.H0_H0 ;  /* 0x20000045ff037230 */ /* 0x100fe40000004100 */
[C---:B------:R-:W-:Y:S01]  /*7130*/  FFMA R19, R49.reuse, R2, R19 ;  /* 0x0000000231137223 */ /* 0x040fe20000000013 */
[----:B------:R-:W-:Y:S02]  /*7140*/  HADD2.F32 R2, -RZ, R68.H1_H1 ;  /* 0x30000044ff027230 */ /* 0x000fe40000004100 */
        /* <DEDUP_REMOVED lines=9> */
[----:B------:R-:W-:Y:S01]  /*71e0*/  FMUL R21, R47, R25 ;  /* 0x000000192f157220 */ /* 0x000fe20000400000 */
[----:B------:R-:W-:Y:S01]  /*71f0*/  F2FP.F16.F32.PACK_AB R55, R11, R6 ;  /* 0x000000060b37723e */ /* 0x000fe200000000ff */
[--C-:B------:R-:W-:Y:S02]  /*7200*/  HADD2.F32 R3, -RZ, R71.reuse.H0_H0 ;  /* 0x20000047ff037230 */ /* 0x100fe40000004100 */
[----:B------:R-:W-:Y:S01]  /*7210*/  FMUL R22, R47, R26 ;  /* 0x0000001a2f167220 */ /* 0x000fe20000400000 */
[C---:B------:R-:W-:Y:S01]  /*7220*/  FFMA R20, R49.reuse, R2, R20 ;  /* 0x0000000231147223 */ /* 0x040fe20000000014 */
[C---:B------:R-:W-:Y:S01]  /*7230*/  FFMA R21, R49.reuse, R0, R21 ;  /* 0x0000000031157223 */ /* 0x040fe20000000015 */
[----:B------:R1:W-:Y:S01]  /*7240*/  STS.128 [R100+0x2000], R52 ;  /* 0x0020003464007388 */ /* 0x0003e20000000c00 */
[----:B------:R-:W-:Y:S02]  /*7250*/  HADD2.F32 R0, -RZ, R71.H1_H1 ;  /* 0x30000047ff007230 */ /* 0x000fe40000004100 */
[----:B------:R-:W-:Y:S01]  /*7260*/  FFMA R22, R49, R3, R22 ;  /* 0x0000000331167223 */ /* 0x000fe20000000016 */
[----:B------:R-:W-:Y:S01]  /*7270*/  FMUL R27, R47, R27 ;  /* 0x0000001b2f1b7220 */ /* 0x000fe20000400000 */
[--C-:B------:R-:W-:Y:S01]  /*7280*/  HADD2.F32 R2, -RZ, R76.reuse.H0_H0 ;  /* 0x2000004cff027230 */ /* 0x100fe20000004100 */
[----:B------:R-:W-:Y:S01]  /*7290*/  F2FP.F16.F32.PACK_AB R8, R9, R8 ;  /* 0x000000080908723e */ /* 0x000fe200000000ff */
[----:B------:R-:W-:Y:S01]  /*72a0*/  HADD2.F32 R3, -RZ, R76.H1_H1 ;  /* 0x3000004cff037230 */ /* 0x000fe20000004100 */
[----:B------:R-:W-:Y:S01]  /*72b0*/  F2FP.F16.F32.PACK_AB R9, R15, R10 ;  /* 0x0000000a0f09723e */ /* 0x000fe200000000ff */
[----:B------:R-:W-:Y:S01]  /*72c0*/  FMUL R25, R47, R29 ;  /* 0x0000001d2f197220 */ /* 0x000fe20000400000 */
[--C-:B------:R-:W-:Y:S01]  /*72d0*/  HADD2.F32 R4, -RZ, R77.reuse.H0_H0 ;  /* 0x2000004dff047230 */ /* 0x100fe20000004100 */
[----:B------:R-:W-:Y:S01]  /*72e0*/  F2FP.F16.F32.PACK_AB R10, R13, R12 ;  /* 0x0000000c0d0a723e */ /* 0x000fe200000000ff */
[----:B------:R-:W-:Y:S01]  /*72f0*/  FMUL R26, R47, R30 ;  /* 0x0000001e2f1a7220 */ /* 0x000fe20000400000 */
[----:B------:R-:W-:Y:S01]  /*7300*/  F2FP.F16.F32.PACK_AB R11, R19, R14 ;  /* 0x0000000e130b723e */ /* 0x000fe200000000ff */
[C---:B------:R-:W-:Y:S01]  /*7310*/  FFMA R27, R49.reuse, R0, R27 ;  /* 0x00000000311b7223 */ /* 0x040fe2000000001b */
[C---:B------:R-:W-:Y:S01]  /*7320*/  FFMA R24, R49.reuse, R2, R24 ;  /* 0x0000000231187223 */ /* 0x040fe20000000018 */
[----:B------:R-:W-:Y:S02]  /*7330*/  HADD2.F32 R0, -RZ, R77.H1_H1 ;  /* 0x3000004dff007230 */ /* 0x000fe40000004100 */
[----:B------:R-:W-:Y:S01]  /*7340*/  FFMA R25, R49, R3, R25 ;  /* 0x0000000331197223 */ /* 0x000fe20000000019 */
[----:B------:R1:W-:Y:S01]  /*7350*/  STS.128 [R99+0x2010], R8 ;  /* 0x0020100863007388 */ /* 0x0003e20000000c00 */
[----:B------:R-:W-:Y:S01]  /*7360*/  FMUL R31, R47, R31 ;  /* 0x0000001f2f1f7220 */ /* 0x000fe20000400000 */
[--C-:B------:R-:W-:Y:S02]  /*7370*/  HADD2.F32 R2, -RZ, R78.reuse.H0_H0 ;  /* 0x2000004eff027230 */ /* 0x100fe40000004100 */
[----:B------:R-:W-:Y:S01]  /*7380*/  FFMA R26, R49, R4, R26 ;  /* 0x00000004311a7223 */ /* 0x000fe2000000001a */
[----:B------:R-:W-:Y:S02]  /*7390*/  HADD2.F32 R3, -RZ, R78.H1_H1 ;  /* 0x3000004eff037230 */ /* 0x000fe40000004100 */
[----:B------:R-:W-:Y:S01]  /*73a0*/  FMUL R29, R47, R33 ;  /* 0x000000212f1d7220 */ /* 0x000fe20000400000 */
[--C-:B------:R-:W-:Y:S01]  /*73b0*/  HADD2.F32 R4, -RZ, R79.reuse.H0_H0 ;  /* 0x2000004fff047230 */ /* 0x100fe20000004100 */
[----:B------:R-:W-:Y:S01]  /*73c0*/  F2FP.F16.F32.PACK_AB R16, R17, R16 ;  /* 0x000000101110723e */ /* 0x000fe200000000ff */
[----:B------:R-:W-:Y:S01]  /*73d0*/  FMUL R30, R47, R34 ;  /* 0x000000222f1e7220 */ /* 0x000fe20000400000 */
        /* <DEDUP_REMOVED lines=14> */
[----:B------:R-:W-:Y:S02]  /*74c0*/  F2FP.F16.F32.PACK_AB R27, R35, R30 ;  /* 0x0000001e231b723e */ /* 0x000fe400000000ff */
[----:B------:R-:W-:Y:S02]  /*74d0*/  LEA R0, R65, UR48, 0x3 ;  /* 0x0000003041007c11 */ /* 0x000fe4000f8e18ff */
[----:B------:R-:W-:Y:S01]  /*74e0*/  @P6 SHF.L.U32 R2, R97, 0x1f, RZ ;  /* 0x0000001f61026819 */ /* 0x000fe200000006ff */
        /* <DEDUP_REMOVED lines=9> */
[----:B------:R-:W-:Y:S02]  /*7580*/  UIADD3 UR8, UP0, UPT, UR52, 0x680, URZ ;  /* 0x0000068034087890 */ /* 0x000fe4000ff1e0ff */
[----:B------:R-:W-:Y:S02]  /*7590*/  UIADD3 UR5, UPT, UPT, UR41, 0x20, URZ ;  /* 0x0000002029057890 */ /* 0x000fe4000fffe0ff */
[----:B------:R-:W-:Y:S02]  /*75a0*/  UIADD3 UR4, UPT, UPT, UR48, 0x2200, URZ ;  /* 0x0000220030047890 */ /* 0x000fe4000fffe0ff */
[----:B------:R-:W-:Y:S01]  /*75b0*/  UIADD3.X UR9, UPT, UPT, URZ, UR53, URZ, UP0, !UPT ;  /* 0x00000035ff097290 */ /* 0x000fe200087fe4ff */
[----:B------:R-:W-:Y:S01]  /*75c0*/  UMOV UR6, UR42 ;  /* 0x0000002a00067c82 */ /* 0x000fe20008000000 */
[----:B------:R-:W-:Y:S07]  /*75d0*/  UMOV UR7, UR36 ;  /* 0x0000002400077c82 */ /* 0x000fee0008000000 */
[----:B------:R2:W-:Y:S01]  /*75e0*/  UTMASTG.3D [UR4], [UR8] ;  /* 0x00000004080073b5 */ /* 0x0005e20008010000 */
[----:B------:R0:W-:Y:S01]  /*75f0*/  UTMACMDFLUSH ;  /* 0x00000000000079b7 */ /* 0x0001e20000000000 */
[----:B--2---:R-:W-:Y:S04]  /*7600*/  DEPBAR.LE SB0, 0x1 ;  /* 0x000080400000791a */ /* 0x004fe80000000000 */
.L_x_117:
[----:B------:R-:W-:Y:S05]  /*7610*/  BSYNC.RECONVERGENT B0 ;  /* 0x0000000000007941 */ /* 0x000fea0003800200 */
.L_x_116:
[----:B------:R-:W-:Y:S01]  /*7620*/  BAR.SYNC.DEFER_BLOCKING 0x1, 0x80 ;  /* 0x0042000000007b1d */ /* 0x000fe20000010000 */
[----:B------:R-:W-:Y:S04]  /*7630*/  UIADD3 UR40, UPT, UPT, UR51, 0x1, URZ ;  /* 0x0000000133287890 */ /* 0x000fe8000fffe0ff */
[----:B------:R-:W-:Y:S04]  /*7640*/  UISETP.NE.AND UP0, UPT, UR40, 0x4, UPT ;  /* 0x000000042800788c */ /* 0x000fe8000bf05270 */
[----:B------:R-:W-:Y:S01]  /*7650*/  USEL UR40, UR40, URZ, UP0 ;  /* 0x000000ff28287287 */ /* 0x000fe20008000000 */
[----:B------:R2:W-:Y:S01]  /*7660*/  @P6 SYNCS.ARRIVE.TRANS64.RED.A1T0 RZ, [R72+URZ], RZ ;  /* 0x000000ff48ff69a7 */ /* 0x0005e200081004ff */
[----:B------:R-:W-:Y:S01]  /*7670*/  BSSY B1, `(.L_x_118) ;  /* 0x0000017000017945 */ /* 0x000fe20003800000 */
[----:B------:R-:W4:Y:S02]  /*7680*/  @P6 SYNCS.PHASECHK.TRANS64.TRYWAIT P0, [R0+URZ+0x60], R2 ;  /* 0x00006002000065a7 */ /* 0x000f2400080011ff */
[----:B----4-:R-:W-:Y:S01]  /*7690*/  @P6 SEL R66, RZ, 0x1, !P0 ;  /* 0x00000001ff426807 */ /* 0x010fe20004000000 */
[----:B--2---:R-:W-:Y:S06]  /*76a0*/  @!P6 BRA `(.L_x_119) ;  /* 0x00000000004ce947 */ /* 0x004fec0003800000 */
        /* <DEDUP_REMOVED lines=9> */
[----:B------:R-:W-:Y:S04]  /*7740*/  SHF.L.U32 R6, R97, 0x1f, RZ ;  /* 0x0000001f61067819 */ /* 0x000fe800000006ff */
[----:B------:R-:W2:Y:S02]  /*7750*/  SYNCS.PHASECHK.TRANS64.TRYWAIT P0, [R0+URZ+0x60], R6 ;  /* 0x00006006000075a7 */ /* 0x000ea400080011ff */
[----:B--2---:R-:W-:Y:S05]  /*7760*/  @!P0 BRA `(.L_x_122) ;  /* 0x0000002400948947 */ /* 0x004fea0003800000 */
.L_x_121:
[----:B------:R-:W-:Y:S05]  /*7770*/  BSYNC B0 ;  /* 0x0000000000007941 */ /* 0x000fea0003800000 */
.L_x_120:
[----:B------:R-:W-:Y:S02]  /*7780*/  ISETP.NE.AND P0, PT, R67, RZ, PT ;  /* 0x000000ff4300720c */ /* 0x000fe40003f05270 */
[----:B------:R-:W-:Y:S11]  /*7790*/  IADD3 R65, PT, PT, R65, 0x1, RZ ;  /* 0x0000000141417810 */ /* 0x000ff60007ffe0ff */
[----:B------:R4:W1:Y:S04]  /*77a0*/  @P0 LDS.128 R56, [R5] ;  /* 0x0000000005380984 */ /* 0x0008680000000c00 */
[----:B------:R4:W1:Y:S04]  /*77b0*/  @P0 LDS.128 R60, [R4+0x10] ;  /* 0x00001000043c0984 */ /* 0x0008680000000c00 */
[----:B------:R4:W1:Y:S04]  /*77c0*/  @P0 LDS.128 R68, [R3+0x20] ;  /* 0x0000200003440984 */ /* 0x0008680000000c00 */
[----:B------:R4:W1:Y:S02]  /*77d0*/  @P0 LDS.128 R76, [R2+0x30] ;  /* 0x00003000024c0984 */ /* 0x0008640000000c00 */
.L_x_119:
[----:B------:R-:W-:Y:S05]  /*77e0*/  BSYNC B1 ;  /* 0x0000000000017941 */ /* 0x000fea0003800000 */
.L_x_118:
        /* <DEDUP_REMOVED lines=21> */
.L_x_123:
        /* <DEDUP_REMOVED lines=146> */
.L_x_125:
[----:B------:R-:W-:Y:S05]  /*8260*/  BSYNC.RECONVERGENT B0 ;  /* 0x0000000000007941 */ /* 0x000fea0003800200 */
.L_x_124:
        /* <DEDUP_REMOVED lines=21> */
.L_x_129:
[----:B------:R-:W-:Y:S05]  /*83c0*/  BSYNC B0 ;  /* 0x0000000000007941 */ /* 0x000fea0003800000 */
.L_x_128:
[----:B------:R-:W-:Y:S11]  /*83d0*/  ISETP.NE.AND P0, PT, R67, RZ, PT ;  /* 0x000000ff4300720c */ /* 0x000ff60003f05270 */
[----:B------:R-:W-:Y:S02]  /*83e0*/  @!UPT UIADD3 URZ, UPT, UPT, URZ, URZ, URZ ;  /* 0x000000fffffff290 */ /* 0x000fe4000fffe0ff */
[----:B------:R4:W1:Y:S04]  /*83f0*/  @P0 LDS.128 R56, [R4] ;  /* 0x0000000004380984 */ /* 0x0008680000000c00 */
[----:B------:R4:W1:Y:S04]  /*8400*/  @P0 LDS.128 R60, [R3+0x10] ;  /* 0x00001000033c0984 */ /* 0x0008680000000c00 */
[----:B------:R4:W1:Y:S04]  /*8410*/  @P0 LDS.128 R68, [R2+0x20] ;  /* 0x0000200002440984 */ /* 0x0008680000000c00 */
[----:B------:R4:W1:Y:S02]  /*8420*/  @P0 LDS.128 R76, [R65+0x30] ;  /* 0x00003000414c0984 */ /* 0x0008640000000c00 */
.L_x_127:
[----:B------:R-:W-:Y:S05]  /*8430*/  BSYNC B1 ;  /* 0x0000000000017941 */ /* 0x000fea0003800000 */
.L_x_126:
        /* <DEDUP_REMOVED lines=21> */
.L_x_131:
[----:B------:R-:W-:Y:S01]  /*8590*/  ISETP.NE.AND P0, PT, R102, RZ, PT ;  /* 0x000000ff6600720c */ /* 0x000fe20003f05270 */
[----:B------:R-:W-:Y:S05]  /*85a0*/  WARPSYNC.ALL ;  /* 0x0000000000007948 */ /* 0x000fea0003800000 */
[----:B------:R-:W-:Y:S01]  /*85b0*/  R2UR UR4, R48 ;  /* 0x00000000300472ca */ /* 0x000fe200000e0000 */
[--C-:B-1----:R-:W-:Y:S01]  /*85c0*/  HADD2.F32 R0, -RZ, R56.reuse.H0_H0 ;  /* 0x20000038ff007230 */ /* 0x102fe20000004100 */
[----:B------:R-:W-:Y:S01]  /*85d0*/  R2UR UR5, R64 ;  /* 0x00000000400572ca */ /* 0x000fe200000e0000 */
[----:B----4-:R-:W-:Y:S01]  /*85e0*/  HADD2.F32 R2, -RZ, R56.H1_H1 ;  /* 0x30000038ff027230 */ /* 0x010fe20000004100 */
[----:B------:R-:W-:Y:S01]  /*85f0*/  BSSY.RECONVERGENT B0, `(.L_x_132) ;  /* 0x0000089000007945 */ /* 0x000fe20003800200 */
[--C-:B------:R-:W-:Y:S02]  /*8600*/  HADD2.F32 R3, -RZ, R57.reuse.H0_H0 ;  /* 0x20000039ff037230 */ /* 0x100fe40000004100 */
[----:B------:R-:W-:Y:S02]  /*8610*/  HADD2.F32 R48, -RZ, R57.H1_H1 ;  /* 0x30000039ff307230 */ /* 0x000fe40000004100 */
[--C-:B------:R-:W-:Y:S02]  /*8620*/  HADD2.F32 R50, -RZ, R58.reuse.H0_H0 ;  /* 0x2000003aff327230 */ /* 0x100fe40000004100 */
[----:B------:R-:W-:Y:S02]  /*8630*/  HADD2.F32 R51, -RZ, R58.H1_H1 ;  /* 0x3000003aff337230 */ /* 0x000fe40000004100 */
[----:B------:R-:W1:Y:S01]  /*8640*/  LDTM.x32 R4, tmem[UR4+0x60] ;  /* 0x00006004000479ee */ /* 0x000e6200082c0000 */
[----:B------:R-:W-:Y:S01]  /*8650*/  NOP ;  /* 0x0000000000007918 */ /* 0x000fe20000000000 */
[----:B------:R-:W-:Y:S01]  /*8660*/  UIADD3 UR5, UPT, UPT, UR5, 0xf0, URZ ;  /* 0x000000f005057890 */ /* 0x000fe2000fffe0ff */
[--C-:B------:R-:W-:Y:S02]  /*8670*/  HADD2.F32 R52, -RZ, R59.reuse.H0_H0 ;  /* 0x2000003bff347230 */ /* 0x100fe40000004100 */
[----:B------:R-:W-:Y:S01]  /*8680*/  HADD2.F32 R53, -RZ, R59.H1_H1 ;  /* 0x3000003bff357230 */ /* 0x000fe20000004100 */
[----:B------:R-:W-:Y:S01]  /*8690*/  UPRMT UR5, UR37, 0x654, UR5 ;  /* 0x0000065425057896 */ /* 0x000fe20008000005 */
[--C-:B------:R-:W-:Y:S02]  /*86a0*/  HADD2.F32 R54, -RZ, R60.reuse.H0_H0 ;  /* 0x2000003cff367230 */ /* 0x100fe40000004100 */
[----:B------:R-:W-:Y:S02]  /*86b0*/  HADD2.F32 R55, -RZ, R60.H1_H1 ;  /* 0x3000003cff377230 */ /* 0x000fe40000004100 */
[--C-:B------:R-:W-:Y:S02]  /*86c0*/  HADD2.F32 R56, -RZ, R61.reuse.H0_H0 ;  /* 0x2000003dff387230 */ /* 0x100fe40000004100 */
[----:B------:R-:W-:Y:S02]  /*86d0*/  HADD2.F32 R57, -RZ, R61.H1_H1 ;  /* 0x3000003dff397230 */ /* 0x000fe40000004100 */
[----:B-1----:R-:W-:Y:S01]  /*86e0*/  SYNCS.ARRIVE.TRANS64.RED.A1T0 RZ, [UR5], RZ ;  /* 0x000000ffffff79a7 */ /* 0x002fe20008100405 */
[--C-:B------:R-:W-:Y:S02]  /*86f0*/  HADD2.F32 R58, -RZ, R62.reuse.H0_H0 ;  /* 0x2000003eff3a7230 */ /* 0x100fe40000004100 */
[----:B------:R-:W-:Y:S02]  /*8700*/  HADD2.F32 R59, -RZ, R62.H1_H1 ;  /* 0x3000003eff3b7230 */ /* 0x000fe40000004100 */
[--C-:B------:R-:W-:Y:S02]  /*8710*/  HADD2.F32 R60, -RZ, R63.reuse.H0_H0 ;  /* 0x2000003fff3c7230 */ /* 0x100fe40000004100 */
[----:B------:R-:W-:Y:S02]  /*8720*/  HADD2.F32 R61, -RZ, R63.H1_H1 ;  /* 0x3000003fff3d7230 */ /* 0x000fe40000004100 */
[C---:B------:R-:W-:Y:S01]  /*8730*/  FMUL R4, R47.reuse, R4 ;  /* 0x000000042f047220 */ /* 0x040fe20000400000 */
[C---:B------:R-:W-:Y:S01]  /*8740*/  FMUL R5, R47.reuse, R5 ;  /* 0x000000052f057220 */ /* 0x040fe20000400000 */
[C---:B------:R-:W-:Y:S01]  /*8750*/  FMUL R6, R47.reuse, R6 ;  /* 0x000000062f067220 */ /* 0x040fe20000400000 */
[----:B------:R-:W-:Y:S01]  /*8760*/  FMUL R7, R47, R7 ;  /* 0x000000072f077220 */ /* 0x000fe20000400000 */
[C---:B------:R-:W-:Y:S01]  /*8770*/  FFMA R4, R49.reuse, R0, R4 ;  /* 0x0000000031047223 */ /* 0x040fe20000000004 */
[C---:B------:R-:W-:Y:S01]  /*8780*/  FFMA R5, R49.reuse, R2, R5 ;  /* 0x0000000231057223 */ /* 0x040fe20000000005 */
[C---:B------:R-:W-:Y:S01]  /*8790*/  FFMA R6, R49.reuse, R3, R6 ;  /* 0x0000000331067223 */ /* 0x040fe20000000006 */
[----:B------:R-:W-:Y:S01]  /*87a0*/  FFMA R7, R49, R48, R7 ;  /* 0x0000003031077223 */ /* 0x000fe20000000007 */
[C---:B------:R-:W-:Y:S01]  /*87b0*/  FMUL R8, R47.reuse, R8 ;  /* 0x000000082f087220 */ /* 0x040fe20000400000 */
[----:B------:R-:W-:Y:S01]  /*87c0*/  FMUL R9, R47, R9 ;  /* 0x000000092f097220 */ /* 0x000fe20000400000 */
[----:B------:R-:W-:Y:S01]  /*87d0*/  F2FP.F16.F32.PACK_AB R4, R5, R4 ;  /* 0x000000040504723e */ /* 0x000fe200000000ff */
[----:B------:R-:W-:Y:S01]  /*87e0*/  FMUL R0, R47, R10 ;  /* 0x0000000a2f007220 */ /* 0x000fe20000400000 */
[----:B------:R-:W-:Y:S01]  /*87f0*/  F2FP.F16.F32.PACK_AB R5, R7, R6 ;  /* 0x000000060705723e */ /* 0x000fe200000000ff */
[C---:B------:R-:W-:Y:S01]  /*8800*/  FFMA R8, R49.reuse, R50, R8 ;  /* 0x0000003231087223 */ /* 0x040fe20000000008 */
[C---:B------:R-:W-:Y:S01]  /*8810*/  FFMA R9, R49.reuse, R51, R9 ;  /* 0x0000003331097223 */ /* 0x040fe20000000009 */
[----:B------:R-:W-:Y:S01]  /*8820*/  FFMA R0, R49, R52, R0 ;  /* 0x0000003431007223 */ /* 0x000fe20000000000 */
[C---:B------:R-:W-:Y:S01]  /*8830*/  FMUL R2, R47.reuse, R11 ;  /* 0x0000000b2f027220 */ /* 0x040fe20000400000 */
[C---:B------:R-:W-:Y:S01]  /*8840*/  FMUL R3, R47.reuse, R12 ;  /* 0x0000000c2f037220 */ /* 0x040fe20000400000 */
[----:B------:R-:W-:Y:S01]  /*8850*/  FMUL R10, R47, R13 ;  /* 0x0000000d2f0a7220 */ /* 0x000fe20000400000 */
[----:B------:R-:W-:Y:S01]  /*8860*/  F2FP.F16.F32.PACK_AB R6, R9, R8 ;  /* 0x000000080906723e */ /* 0x000fe200000000ff */
[C---:B------:R-:W-:Y:S01]  /*8870*/  FFMA R2, R49.reuse, R53, R2 ;  /* 0x0000003531027223 */ /* 0x040fe20000000002 */
[C---:B------:R-:W-:Y:S01]  /*8880*/  FFMA R3, R49.reuse, R54, R3 ;  /* 0x0000003631037223 */ /* 0x040fe20000000003 */
[----:B------:R-:W-:Y:S01]  /*8890*/  FFMA R10, R49, R55, R10 ;  /* 0x00000037310a7223 */ /* 0x000fe2000000000a */
[C---:B------:R-:W-:Y:S01]  /*88a0*/  FMUL R11, R47.reuse, R14 ;  /* 0x0000000e2f0b7220 */ /* 0x040fe20000400000 */
[C---:B------:R-:W-:Y:S01]  /*88b0*/  FMUL R15, R47.reuse, R15 ;  /* 0x0000000f2f0f7220 */ /* 0x040fe20000400000 */
[C---:B------:R-:W-:Y:S01]  /*88c0*/  FMUL R12, R47.reuse, R16 ;  /* 0x000000102f0c7220 */ /* 0x040fe20000400000 */
[----:B------:R-:W-:Y:S01]  /*88d0*/  FMUL R13, R47, R17 ;  /* 0x000000112f0d7220 */ /* 0x000fe20000400000 */
[----:B------:R-:W-:Y:S01]  /*88e0*/  FFMA R11, R49, R56, R11 ;  /* 0x00000038310b7223 */ /* 0x000fe2000000000b */
[----:B------:R-:W-:Y:S01]  /*88f0*/  FMUL R14, R47, R18 ;  /* 0x000000122f0e7220 */ /* 0x000fe20000400000 */
[----:B------:R-:W-:Y:S01]  /*8900*/  FFMA R15, R49, R57, R15 ;  /* 0x00000039310f7223 */ /* 0x000fe2000000000f */
[--C-:B------:R-:W-:Y:S02]  /*8910*/  HADD2.F32 R62, -RZ, R68.reuse.H0_H0 ;  /* 0x20000044ff3e7230 */ /* 0x100fe40000004100 */
[----:B------:R-:W-:Y:S01]  /*8920*/  FMUL R19, R47, R19 ;  /* 0x000000132f137220 */ /* 0x000fe20000400000 */
[----:B------:R-:W-:Y:S01]  /*8930*/  F2FP.F16.F32.PACK_AB R7, R2, R0 ;  /* 0x000000000207723e */ /* 0x000fe200000000ff */
[----:B------:R-:W-:Y:S01]  /*8940*/  FFMA R12, R49, R58, R12 ;  /* 0x0000003a310c7223 */ /* 0x000fe2000000000c */
[----:B------:R-:W-:Y:S02]  /*8950*/  HADD2.F32 R63, -RZ, R68.H1_H1 ;  /* 0x30000044ff3f7230 */ /* 0x000fe40000004100 */
[----:B------:R-:W-:Y:S01]  /*8960*/  FMUL R16, R47, R20 ;  /* 0x000000142f107220 */ /* 0x000fe20000400000 */
[----:B------:R-:W-:Y:S01]  /*8970*/  FFMA R13, R49, R59, R13 ;  /* 0x0000003b310d7223 */ /* 0x000fe2000000000d */
[----:B------:R1:W-:Y:S01]  /*8980*/  STS.128 [R100+0x6000], R4 ;  /* 0x0060000464007388 */ /* 0x0003e20000000c00 */
[--C-:B------:R-:W-:Y:S02]  /*8990*/  HADD2.F32 R64, -RZ, R69.reuse.H0_H0 ;  /* 0x20000045ff407230 */ /* 0x100fe40000004100 */
[----:B------:R-:W-:Y:S01]  /*89a0*/  FMUL R17, R47, R21 ;  /* 0x000000152f117220 */ /* 0x000fe20000400000 */
[----:B------:R-:W-:Y:S01]  /*89b0*/  FFMA R14, R49, R60, R14 ;  /* 0x0000003c310e7223 */ /* 0x000fe2000000000e */
[----:B------:R-:W-:Y:S02]  /*89c0*/  HADD2.F32 R65, -RZ, R69.H1_H1 ;  /* 0x30000045ff417230 */ /* 0x000fe40000004100 */
[----:B------:R-:W-:Y:S01]  /*89d0*/  FMUL R18, R47, R22 ;  /* 0x000000162f127220 */ /* 0x000fe20000400000 */
[----:B------:R-:W-:Y:S01]  /*89e0*/  FFMA R19, R49, R61, R19 ;  /* 0x0000003d31137223 */ /* 0x000fe20000000013 */
        /* <DEDUP_REMOVED lines=11> */
[----:B------:R-:W-:Y:S01]  /*8aa0*/  F2FP.F16.F32.PACK_AB R8, R10, R3 ;  /* 0x000000030a08723e */ /* 0x000fe200000000ff */
[----:B------:R-:W-:Y:S01]  /*8ab0*/  FFMA R23, R49, R65, R23 ;  /* 0x0000004131177223 */ /* 0x000fe20000000017 */
[----:B------:R-:W-:Y:S01]  /*8ac0*/  F2FP.F16.F32.PACK_AB R9, R15, R11 ;  /* 0x0000000b0f09723e */ /* 0x000fe200000000ff */
[--C-:B------:R-:W-:Y:S02]  /*8ad0*/  HADD2.F32 R70, -RZ, R76.reuse.H0_H0 ;  /* 0x2000004cff467230 */ /* 0x100fe40000004100 */
[----:B------:R-:W-:Y:S01]  /*8ae0*/  FMUL R27, R47, R27 ;  /* 0x0000001b2f1b7220 */ /* 0x000fe20000400000 */
[----:B------:R-:W-:Y:S01]  /*8af0*/  F2FP.F16.F32.PACK_AB R10, R13, R12 ;  /* 0x0000000c0d0a723e */ /* 0x000fe200000000ff */
[----:B------:R-:W-:Y:S01]  /*8b00*/  FFMA R20, R49, R66, R20 ;  /* 0x0000004231147223 */ /* 0x000fe20000000014 */
[----:B------:R-:W-:Y:S01]  /*8b10*/  F2FP.F16.F32.PACK_AB R11, R19, R14 ;  /* 0x0000000e130b723e */ /* 0x000fe200000000ff */
[----:B------:R-:W-:Y:S02]  /*8b20*/  HADD2.F32 R71, -RZ, R76.H1_H1 ;  /* 0x3000004cff477230 */ /* 0x000fe40000004100 */
[----:B------:R-:W-:Y:S01]  /*8b30*/  FMUL R24, R47, R28 ;  /* 0x0000001c2f187220 */ /* 0x000fe20000400000 */
[----:B------:R-:W-:Y:S01]  /*8b40*/  FFMA R21, R49, R67, R21 ;  /* 0x0000004331157223 */ /* 0x000fe20000000015 */
[--C-:B------:R-:W-:Y:S01]  /*8b50*/  HADD2.F32 R72, -RZ, R77.reuse.H0_H0 ;  /* 0x2000004dff487230 */ /* 0x100fe20000004100 */
[----:B------:R1:W-:Y:S01]  /*8b60*/  STS.128 [R99+0x6010], R8 ;  /* 0x0060100863007388 */ /* 0x0003e20000000c00 */
        /* <DEDUP_REMOVED lines=49> */
.L_x_133:
[----:B------:R-:W-:Y:S05]  /*8e80*/  BSYNC.RECONVERGENT B0 ;  /* 0x0000000000007941 */ /* 0x000fea0003800200 */
.L_x_132:
[----:B------:R-:W-:Y:S01]  /*8e90*/  BAR.SYNC.DEFER_BLOCKING 0x1, 0x80 ;  /* 0x0042000000007b1d */ /* 0x000fe20000010000 */
[----:B------:R-:W-:Y:S01]  /*8ea0*/  UISETP.NE.AND UP0, UPT, UR49, -0x4, UPT ;  /* 0xfffffffc3100788c */ /* 0x000fe2000bf05270 */
[----:B------:R-:W-:Y:S08]  /*8eb0*/  IADD3 R45, PT, PT, R45, 0x1, RZ ;  /* 0x000000012d2d7810 */ /* 0x000ff00007ffe0ff */
[----:B------:R-:W-:Y:S05]  /*8ec0*/  BRA.U !UP0, `(.L_x_134) ;  /* 0x0000000108287547 */ /* 0x000fea000b800000 */
[----:B------:R-:W-:Y:S01]  /*8ed0*/  ISETP.NE.AND P0, PT, R107, RZ, PT ;  /* 0x000000ff6b00720c */ /* 0x000fe20003f05270 */
[----:B------:R-:W-:Y:S01]  /*8ee0*/  IMAD.U32 R2, RZ, RZ, UR51 ;  /* 0x00000033ff027e24 */ /* 0x000fe2000f8e00ff */
[----:B------:R-:W-:Y:S01]  /*8ef0*/  UIADD3 UR51, UPT, UPT, UR51, 0x1, URZ ;  /* 0x0000000133337890 */ /* 0x000fe2000fffe0ff */
[----:B------:R-:W-:Y:S03]  /*8f00*/  IMAD.U32 R0, RZ, RZ, UR37 ;  /* 0x00000025ff007e24 */ /* 0x000fe6000f8e00ff */
[----:B------:R-:W-:Y:S04]  /*8f10*/  UISETP.NE.AND UP0, UPT, UR51, 0x4, UPT ;  /* 0x000000043300788c */ /* 0x000fe8000bf05270 */
[----:B------:R-:W-:Y:S03]  /*8f20*/  USEL UR51, UR51, URZ, UP0 ;  /* 0x000000ff33337287 */ /* 0x000fe60008000000 */
[----:B------:R-:W-:Y:S05]  /*8f30*/  @P0 LEA R2, R2, UR48, 0x3 ;  /* 0x0000003002020c11 */ /* 0x000fea000f8e18ff */
[----:B------:R-:W-:Y:S05]  /*8f40*/  @P0 VIADD R2, R2, 0x80 ;  /* 0x0000008002020836 */ /* 0x000fea0000000000 */
[----:B------:R-:W-:Y:S04]  /*8f50*/  @P0 PRMT R0, R0, 0x654, R2 ;  /* 0x0000065400000816 */ /* 0x000fe80000000002 */
[----:B------:R2:W-:Y:S03]  /*8f60*/  @P0 SYNCS.ARRIVE.TRANS64.RED.A1T0 RZ, [R0+URZ], RZ ;  /* 0x000000ff00ff09a7 */ /* 0x0005e600081004ff */
.L_x_134:
[----:B------:R-:W-:Y:S01]  /*8f70*/  ISETP.NE.AND P2, PT, R103, RZ, PT ;  /* 0x000000ff6700720c */ /* 0x000fe20003f45270 */
[----:B------:R-:W-:Y:S01]  /*8f80*/  UIADD3 UR49, UPT, UPT, UR49, 0x4, URZ ;  /* 0x0000000431317890 */ /* 0x000fe2000fffe0ff */
[----:B------:R-:W-:Y:S01]  /*8f90*/  ISETP.NE.AND P0, PT, R105, 0x2, PT ;  /* 0x000000026900780c */ /* 0x000fe20003f05270 */
[----:B------:R-:W-:Y:S01]  /*8fa0*/  IMAD.IADD R20, R43, 0x1, R86 ;  /* 0x000000012b147824 */ /* 0x000fe200078e0256 */
[----:B------:R-:W-:Y:S01]  /*8fb0*/  ISETP.NE.AND P1, PT, R45, 0x4, PT ;  /* 0x000000042d00780c */ /* 0x000fe20003f25270 */
[----:B------:R-:W-:Y:S01]  /*8fc0*/  IMAD.IADD R21, R44, 0x1, R87 ;  /* 0x000000012c157824 */ /* 0x000fe200078e0257 */
[----:B------:R-:W-:Y:S02]  /*8fd0*/  SEL R2, RZ, 0x1, P0 ;  /* 0x00000001ff027807 */ /* 0x000fe40000000000 */
[----:B--2---:R-:W-:Y:S02]  /*8fe0*/  SEL R0, RZ, 0x1, P1 ;  /* 0x00000001ff007807 */ /* 0x004fe40000800000 */
[----:B------:R-:W-:Y:S02]  /*8ff0*/  LOP3.LUT R95, R95, R2, RZ, 0x3c, !PT ;  /* 0x000000025f5f7212 */ /* 0x000fe400078e3cff */
[----:B------:R-:W-:Y:S02]  /*9000*/  LOP3.LUT R96, R96, R0, RZ, 0x3c, !PT ;  /* 0x0000000060607212 */ /* 0x000fe400078e3cff */
[----:B------:R-:W-:Y:S02]  /*9010*/  @P2 R2UR UR36, R94 ;  /* 0x000000005e2422ca */ /* 0x000fe400000e0000 */
[----:B------:R-:W-:Y:S02]  /*9020*/  SEL R105, R105, RZ, P0 ;  /* 0x000000ff69697207 */ /* 0x000fe40000000000 */
[----:B------:R-:W-:Y:S01]  /*9030*/  SEL R45, R45, RZ, P1 ;  /* 0x000000ff2d2d7207 */ /* 0x000fe20000800000 */
[----:B------:R-:W-:Y:S10]  /*9040*/  @P2 BRA `(.L_x_135) ;  /* 0xffffffc000502947 */ /* 0x000ff4000383ffff */
[----:B------:R-:W-:-:S09]  /*9050*/  UISETP.NE.AND UP0, UPT, UR50, URZ, UPT ;  /* 0x000000ff3200728c */ /* 0x000fd2000bf05270 */
[----:B------:R-:W-:Y:S05]  /*9060*/  BRA.U !UP0, `(.L_x_136) ;  /* 0x0000000108487547 */ /* 0x000fea000b800000 */
[----:B------:R-:W2:Y:S02]  /*9070*/  LDCU.64 UR4, c[0x0][0x890] ;  /* 0x00011200ff0477ac */ /* 0x000ea40008000a00 */
[----:B--2---:R-:W-:-:S04]  /*9080*/  UISETP.NE.U32.AND UP0, UPT, UR4, URZ, UPT ;  /* 0x000000ff0400728c */ /* 0x004fc8000bf05070 */
[----:B------:R-:W-:-:S09]  /*9090*/  UISETP.NE.AND.EX UP0, UPT, UR5, URZ, UPT, UP0 ;  /* 0x000000ff0500728c */ /* 0x000fd2000bf05300 */
[----:B------:R-:W-:Y:S05]  /*90a0*/  BRA.U UP0, `(.L_x_137) ;  /* 0x00000001000c7547 */ /* 0x000fea000b800000 */
[----:B------:R-:W-:-:S13]  /*90b0*/  FSETP.NEU.AND P0, PT, R49, RZ, PT ;  /* 0x000000ff3100720b */ /* 0x000fda0003f0d000 */
[----:B------:R-:W-:Y:S05]  /*90c0*/  @!P0 EXIT ;  /* 0x000000000000894d */ /* 0x000fea0003800000 */
[----:B------:R-:W-:Y:S05]  /*90d0*/  BRA `(.L_x_136) ;  /* 0x00000000002c7947 */ /* 0x000fea0003800000 */
.L_x_137:
[----:B------:R-:W-:Y:S01]  /*90e0*/  ISETP.NE.AND P0, PT, R104, RZ, PT ;  /* 0x000000ff6800720c */ /* 0x000fe20003f05270 */
[----:B------:R-:W-:-:S12]  /*90f0*/  BSSY.RECONVERGENT B0, `(.L_x_136) ;  /* 0x0000009000007945 */ /* 0x000fd80003800200 */
[----:B------:R-:W-:Y:S05]  /*9100*/  @P0 BRA `(.L_x_138) ;  /* 0x0000000000140947 */ /* 0x000fea0003800000 */
[----:B------:R-:W2:Y:S02]  /*9110*/  LDCU.64 UR4, c[0x0][0x888] ;  /* 0x00011100ff0477ac */ /* 0x000ea40008000a00 */
[----:B--2---:R-:W-:-:S04]  /*9120*/  ISETP.NE.U32.AND P0, PT, RZ, UR4, PT ;  /* 0x00000004ff007c0c */ /* 0x004fc8000bf05070 */
[----:B------:R-:W-:-:S13]  /*9130*/  ISETP.NE.AND.EX P0, PT, RZ, UR5, PT, P0 ;  /* 0x00000005ff007c0c */ /* 0x000fda000bf05300 */
[----:B------:R-:W-:Y:S05]  /*9140*/  @!P0 EXIT ;  /* 0x000000000000894d */ /* 0x000fea0003800000 */
[----:B------:R-:W-:Y:S05]  /*9150*/  BRA `(.L_x_139) ;  /* 0x0000000000087947 */ /* 0x000fea0003800000 */
.L_x_138:
[----:B------:R-:W-:-:S13]  /*9160*/  FSETP.NEU.AND P0, PT, R49, RZ, PT ;  /* 0x000000ff3100720b */ /* 0x000fda0003f0d000 */
[----:B------:R-:W-:Y:S05]  /*9170*/  @!P0 EXIT ;  /* 0x000000000000894d */ /* 0x000fea0003800000 */
.L_x_139:
[----:B------:R-:W-:Y:S05]  /*9180*/  BSYNC.RECONVERGENT B0 ;  /* 0x0000000000007941 */ /* 0x000fea0003800200 */
.L_x_136:
[----:B------:R-:W-:Y:S01]  /*9190*/  ULEA UR4, UR51, UR48, 0x3 ;  /* 0x0000003033047291 */ /* 0x000fe2000f8e18ff */
[----:B------:R-:W-:-:S04]  /*91a0*/  DEPBAR.LE SB0, 0x0 ;  /* 0x000080000000791a */ /* 0x000fc80000000000 */
[----:B------:R-:W-:-:S04]  /*91b0*/  UIADD3 UR4, UPT, UPT, UR4, 0x80, URZ ;  /* 0x0000008004047890 */ /* 0x000fc8000fffe0ff */
[----:B------:R-:W-:-:S09]  /*91c0*/  UPRMT UR4, UR37, 0x654, UR4 ;  /* 0x0000065425047896 */ /* 0x000fd20008000004 */
[----:B------:R-:W-:Y:S01]  /*91d0*/  SYNCS.ARRIVE.TRANS64.RED.A1T0 RZ, [UR4], RZ ;  /* 0x000000ffffff79a7 */ /* 0x000fe20008100404 */
[----:B------:R-:W-:Y:S05]  /*91e0*/  EXIT ;  /* 0x000000000000794d */ /* 0x000fea0003800000 */
.L_x_24:
[----:B--2---:R2:W4:Y:S02]  /*91f0*/  SYNCS.PHASECHK.TRANS64.TRYWAIT P0, [R2+URZ+0x120], R3 ;  /* 0x00012003020075a7 */ /* 0x00452400080011ff */
[----:B----4-:R-:W-:Y:S05]  /*9200*/  @!P0 NANOSLEEP.SYNCS 0x989680 ;  /* 0x009896800000895d */ /* 0x010fea0003900000 */
[----:B------:R-:W4:Y:S02]  /*9210*/  @!P0 SYNCS.PHASECHK.TRANS64 P0, [R2+URZ+0x120], R3 ;  /* 0x00012003020085a7 */ /* 0x000f2400080010ff */
[----:B----4-:R-:W-:Y:S05]  /*9220*/  @!P0 BRA `(.L_x_24) ;  /* 0xfffffffc00f08947 */ /* 0x010fea000383ffff */
[----:B------:R-:W-:Y:S05]  /*9230*/  BRA `(.L_x_140) ;  /* 0xffffff8400647947 */ /* 0x000fea000383ffff */
.L_x_27:
[----:B-1----:R-:W-:-:S07]  /*9240*/  MOV R2, UR33 ;  /* 0x0000002100027c02 */ /* 0x002fce0008000f00 */
.L_x_141:
[----:B-1----:R1:W2:Y:S02]  /*9250*/  SYNCS.PHASECHK.TRANS64.TRYWAIT P0, [R2+URZ+0x30], R4 ;  /* 0x00003004020075a7 */ /* 0x0022a400080011ff */
[----:B--2---:R-:W-:Y:S05]  /*9260*/  @!P0 NANOSLEEP.SYNCS 0x989680 ;  /* 0x009896800000895d */ /* 0x004fea0003900000 */
[----:B------:R-:W2:Y:S02]  /*9270*/  @!P0 SYNCS.PHASECHK.TRANS64 P0, [R2+URZ+0x30], R4 ;  /* 0x00003004020085a7 */ /* 0x000ea400080010ff */
[----:B--2---:R-:W-:Y:S05]  /*9280*/  @!P0 BRA `(.L_x_141) ;  /* 0xfffffffc00f08947 */ /* 0x004fea000383ffff */
[----:B------:R-:W-:Y:S05]  /*9290*/  BRA `(.L_x_26) ;  /* 0xffffff8400bc7947 */ /* 0x000fea000383ffff */
.L_x_34:
[----:B-1----:R-:W-:-:S07]  /*92a0*/  MOV R2, UR33 ;  /* 0x0000002100027c02 */ /* 0x002fce0008000f00 */
.L_x_142:
[----:B-1----:R1:W2:Y:S02]  /*92b0*/  SYNCS.PHASECHK.TRANS64.TRYWAIT P0, [R2+URZ+0x30], R4 ;  /* 0x00003004020075a7 */ /* 0x0022a400080011ff */
[----:B--2---:R-:W-:Y:S05]  /*92c0*/  @!P0 NANOSLEEP.SYNCS 0x989680 ;  /* 0x009896800000895d */ /* 0x004fea0003900000 */
[----:B------:R-:W2:Y:S02]  /*92d0*/  @!P0 SYNCS.PHASECHK.TRANS64 P0, [R2+URZ+0x30], R4 ;  /* 0x00003004020085a7 */ /* 0x000ea400080010ff */
[----:B--2---:R-:W-:Y:S05]  /*92e0*/  @!P0 BRA `(.L_x_142) ;  /* 0xfffffffc00f08947 */ /* 0x004fea000383ffff */
[----:B------:R-:W-:Y:S05]  /*92f0*/  BRA `(.L_x_33) ;  /* 0xffffff8800b07947 */ /* 0x000fea000383ffff */
.L_x_39:
[----:B-1----:R1:W2:Y:S02]  /*9300*/  SYNCS.PHASECHK.TRANS64.TRYWAIT P0, [R2+URZ+0xb0], R3 ;  /* 0x0000b003020075a7 */ /* 0x0022a400080011ff */
[----:B--2---:R-:W-:Y:S05]  /*9310*/  @!P0 NANOSLEEP.SYNCS 0x989680 ;  /* 0x009896800000895d */ /* 0x004fea0003900000 */
[----:B------:R-:W2:Y:S02]  /*9320*/  @!P0 SYNCS.PHASECHK.TRANS64 P0, [R2+URZ+0xb0], R3 ;  /* 0x0000b003020085a7 */ /* 0x000ea400080010ff */
[----:B--2---:R-:W-:Y:S05]  /*9330*/  @!P0 BRA `(.L_x_39) ;  /* 0xfffffffc00f08947 */ /* 0x004fea000383ffff */
[----:B------:R-:W-:Y:S05]  /*9340*/  BRA `(.L_x_143) ;  /* 0xffffff8c007c7947 */ /* 0x000fea000383ffff */
.L_x_43:
[----:B---3--:R-:W-:-:S07]  /*9350*/  MOV R0, UR4 ;  /* 0x0000000400007c02 */ /* 0x008fce0008000f00 */
.L_x_144:
[----:B-1----:R1:W2:Y:S02]  /*9360*/  SYNCS.PHASECHK.TRANS64.TRYWAIT P0, [R0+URZ], R2 ;  /* 0x00000002000075a7 */ /* 0x0022a400080011ff */
[----:B--2---:R-:W-:Y:S05]  /*9370*/  @!P0 NANOSLEEP.SYNCS 0x989680 ;  /* 0x009896800000895d */ /* 0x004fea0003900000 */
[----:B------:R-:W2:Y:S02]  /*9380*/  @!P0 SYNCS.PHASECHK.TRANS64 P0, [R0+URZ], R2 ;  /* 0x00000002000085a7 */ /* 0x000ea400080010ff */
[----:B--2---:R-:W-:Y:S05]  /*9390*/  @!P0 BRA `(.L_x_144) ;  /* 0xfffffffc00f08947 */ /* 0x004fea000383ffff */
[----:B------:R-:W-:Y:S05]  /*93a0*/  BRA `(.L_x_145) ;  /* 0xffffff9000ec7947 */ /* 0x000fea000383ffff */
.L_x_44:
[----:B---3--:R-:W-:-:S07]  /*93b0*/  MOV R0, UR4 ;  /* 0x0000000400007c02 */ /* 0x008fce0008000f00 */
.L_x_146:
[----:B-1----:R1:W2:Y:S02]  /*93c0*/  SYNCS.PHASECHK.TRANS64.TRYWAIT P0, [R0+URZ], R3 ;  /* 0x00000003000075a7 */ /* 0x0022a400080011ff */
[----:B--2---:R-:W-:Y:S05]  /*93d0*/  @!P0 NANOSLEEP.SYNCS 0x989680 ;  /* 0x009896800000895d */ /* 0x004fea0003900000 */
[----:B------:R-:W2:Y:S02]  /*93e0*/  @!P0 SYNCS.PHASECHK.TRANS64 P0, [R0+URZ], R3 ;  /* 0x00000003000085a7 */ /* 0x000ea400080010ff */
[----:B--2---:R-:W-:Y:S05]  /*93f0*/  @!P0 BRA `(.L_x_146) ;  /* 0xfffffffc00f08947 */ /* 0x004fea000383ffff */
[----:B------:R-:W-:Y:S05]  /*9400*/  BRA `(.L_x_147) ;  /* 0xffffff9000f87947 */ /* 0x000fea000383ffff */
.L_x_45:
[----:B---3--:R-:W-:-:S07]  /*9410*/  MOV R0, UR4 ;  /* 0x0000000400007c02 */ /* 0x008fce0008000f00 */
.L_x_148:
[----:B-1----:R1:W2:Y:S02]  /*9420*/  SYNCS.PHASECHK.TRANS64.TRYWAIT P0, [R0+URZ], R3 ;  /* 0x00000003000075a7 */ /* 0x0022a400080011ff */
[----:B--2---:R-:W-:Y:S05]  /*9430*/  @!P0 NANOSLEEP.SYNCS 0x989680 ;  /* 0x009896800000895d */ /* 0x004fea0003900000 */
[----:B------:R-:W2:Y:S02]  /*9440*/  @!P0 SYNCS.PHASECHK.TRANS64 P0, [R0+URZ], R3 ;  /* 0x00000003000085a7 */ /* 0x000ea400080010ff */
[----:B--2---:R-:W-:Y:S05]  /*9450*/  @!P0 BRA `(.L_x_148) ;  /* 0xfffffffc00f08947 */ /* 0x004fea000383ffff */
[----:B------:R-:W-:Y:S05]  /*9460*/  BRA `(.L_x_149) ;  /* 0xffffff9400047947 */ /* 0x000fea000383ffff */
.L_x_46:
[----:B---3--:R-:W-:-:S07]  /*9470*/  MOV R0, UR4 ;  /* 0x0000000400007c02 */ /* 0x008fce0008000f00 */
.L_x_150:
[----:B-1----:R1:W2:Y:S02]  /*9480*/  SYNCS.PHASECHK.TRANS64.TRYWAIT P0, [R0+URZ], R3 ;  /* 0x00000003000075a7 */ /* 0x0022a400080011ff */
[----:B--2---:R-:W-:Y:S05]  /*9490*/  @!P0 NANOSLEEP.SYNCS 0x989680 ;  /* 0x009896800000895d */ /* 0x004fea0003900000 */
[----:B------:R-:W2:Y:S02]  /*94a0*/  @!P0 SYNCS.PHASECHK.TRANS64 P0, [R0+URZ], R3 ;  /* 0x00000003000085a7 */ /* 0x000ea400080010ff */
[----:B--2---:R-:W-:Y:S05]  /*94b0*/  @!P0 BRA `(.L_x_150) ;  /* 0xfffffffc00f08947 */ /* 0x004fea000383ffff */
[----:B------:R-:W-:Y:S05]  /*94c0*/  BRA `(.L_x_151) ;  /* 0xffffff9400107947 */ /* 0x000fea000383ffff */
.L_x_47:
[----:B---3--:R-:W-:-:S07]  /*94d0*/  MOV R0, UR4 ;  /* 0x0000000400007c02 */ /* 0x008fce0008000f00 */
.L_x_152:
[----:B-1----:R1:W2:Y:S02]  /*94e0*/  SYNCS.PHASECHK.TRANS64.TRYWAIT P0, [R0+URZ], R3 ;  /* 0x00000003000075a7 */ /* 0x0022a400080011ff */
[----:B--2---:R-:W-:Y:S05]  /*94f0*/  @!P0 NANOSLEEP.SYNCS 0x989680 ;  /* 0x009896800000895d */ /* 0x004fea0003900000 */
[----:B------:R-:W2:Y:S02]  /*9500*/  @!P0 SYNCS.PHASECHK.TRANS64 P0, [R0+URZ], R3 ;  /* 0x00000003000085a7 */ /* 0x000ea400080010ff */
[----:B--2---:R-:W-:Y:S05]  /*9510*/  @!P0 BRA `(.L_x_152) ;  /* 0xfffffffc00f08947 */ /* 0x004fea000383ffff */
[----:B------:R-:W-:Y:S05]  /*9520*/  BRA `(.L_x_153) ;  /* 0xffffff94001c7947 */ /* 0x000fea000383ffff */
.L_x_50:
[----:B-1----:R1:W2:Y:S02]  /*9530*/  SYNCS.PHASECHK.TRANS64.TRYWAIT P0, [R0+URZ+0x110], R4 ;  /* 0x00011004000075a7 */ /* 0x0022a400080011ff */
[----:B--2---:R-:W-:Y:S05]  /*9540*/  @!P0 NANOSLEEP.SYNCS 0x989680 ;  /* 0x009896800000895d */ /* 0x004fea0003900000 */
[----:B------:R-:W2:Y:S02]  /*9550*/  @!P0 SYNCS.PHASECHK.TRANS64 P0, [R0+URZ+0x110], R4 ;  /* 0x00011004000085a7 */ /* 0x000ea400080010ff */
[----:B--2---:R-:W-:Y:S05]  /*9560*/  @!P0 BRA `(.L_x_50) ;  /* 0xfffffffc00f08947 */ /* 0x004fea000383ffff */
[----:B------:R-:W-:Y:S05]  /*9570*/  BRA `(.L_x_154) ;  /* 0xffffff94007c7947 */ /* 0x000fea000383ffff */
.L_x_51:
[----:B------:R-:W-:-:S07]  /*9580*/  MOV R0, UR5 ;  /* 0x0000000500007c02 */ /* 0x000fce0008000f00 */
.L_x_155:
[----:B-1----:R1:W2:Y:S02]  /*9590*/  SYNCS.PHASECHK.TRANS64.TRYWAIT P0, [R0+URZ+0xc0], R5 ;  /* 0x0000c005000075a7 */ /* 0x0022a400080011ff */
[----:B--2---:R-:W-:Y:S05]  /*95a0*/  @!P0 NANOSLEEP.SYNCS 0x989680 ;  /* 0x009896800000895d */ /* 0x004fea0003900000 */
[----:B------:R-:W2:Y:S02]  /*95b0*/  @!P0 SYNCS.PHASECHK.TRANS64 P0, [R0+URZ+0xc0], R5 ;  /* 0x0000c005000085a7 */ /* 0x000ea400080010ff */
[----:B--2---:R-:W-:Y:S05]  /*95c0*/  @!P0 BRA `(.L_x_155) ;  /* 0xfffffffc00f08947 */ /* 0x004fea000383ffff */
[----:B------:R-:W-:Y:S05]  /*95d0*/  BRA `(.L_x_156) ;  /* 0xffffff94008c7947 */ /* 0x000fea000383ffff */
.L_x_52:
[----:B-1----:R1:W2:Y:S02]  /*95e0*/  SYNCS.PHASECHK.TRANS64.TRYWAIT P1, [R0+URZ+0xb0], R4 ;  /* 0x0000b004000075a7 */ /* 0x0022a400080211ff */
[----:B--2---:R-:W-:Y:S05]  /*95f0*/  @!P1 NANOSLEEP.SYNCS 0x989680 ;  /* 0x009896800000995d */ /* 0x004fea0003900000 */
[----:B------:R-:W2:Y:S02]  /*9600*/  @!P1 SYNCS.PHASECHK.TRANS64 P1, [R0+URZ+0xb0], R4 ;  /* 0x0000b004000095a7 */ /* 0x000ea400080210ff */
[----:B--2---:R-:W-:Y:S05]  /*9610*/  @!P1 BRA `(.L_x_52) ;  /* 0xfffffffc00f09947 */ /* 0x004fea000383ffff */
[----:B------:R-:W-:Y:S05]  /*9620*/  BRA `(.L_x_157) ;  /* 0xffffff9400bc7947 */ /* 0x000fea000383ffff */
.L_x_55:
[----:B------:R-:W-:-:S07]  /*9630*/  MOV R0, UR5 ;  /* 0x0000000500007c02 */ /* 0x000fce0008000f00 */
.L_x_158:
[----:B-1----:R1:W2:Y:S02]  /*9640*/  SYNCS.PHASECHK.TRANS64.TRYWAIT P0, [R0+URZ+0xc0], R2 ;  /* 0x0000c002000075a7 */ /* 0x0022a400080011ff */
[----:B--2---:R-:W-:Y:S05]  /*9650*/  @!P0 NANOSLEEP.SYNCS 0x989680 ;  /* 0x009896800000895d */ /* 0x004fea0003900000 */
[----:B------:R-:W2:Y:S02]  /*9660*/  @!P0 SYNCS.PHASECHK.TRANS64 P0, [R0+URZ+0xc0], R2 ;  /* 0x0000c002000085a7 */ /* 0x000ea400080010ff */
[----:B--2---:R-:W-:Y:S05]  /*9670*/  @!P0 BRA `(.L_x_158) ;  /* 0xfffffffc00f08947 */ /* 0x004fea000383ffff */
[----:B------:R-:W-:Y:S05]  /*9680*/  BRA `(.L_x_54) ;  /* 0xffffff9800107947 */ /* 0x000fea000383ffff */
.L_x_62:
[----:B-1----:R1:W2:Y:S02]  /*9690*/  SYNCS.PHASECHK.TRANS64.TRYWAIT P1, [R0+URZ+0xb0], R2 ;  /* 0x0000b002000075a7 */ /* 0x0022a400080211ff */
[----:B--2---:R-:W-:Y:S05]  /*96a0*/  @!P1 NANOSLEEP.SYNCS 0x989680 ;  /* 0x009896800000995d */ /* 0x004fea0003900000 */
[----:B------:R-:W2:Y:S02]  /*96b0*/  @!P1 SYNCS.PHASECHK.TRANS64 P1, [R0+URZ+0xb0], R2 ;  /* 0x0000b002000095a7 */ /* 0x000ea400080210ff */
[----:B--2---:R-:W-:Y:S05]  /*96c0*/  @!P1 BRA `(.L_x_62) ;  /* 0xfffffffc00f09947 */ /* 0x004fea000383ffff */
[----:B------:R-:W-:Y:S05]  /*96d0*/  BRA `(.L_x_159) ;  /* 0xffffff9c00847947 */ /* 0x000fea000383ffff */
.L_x_63:
[----:B------:R-:W-:-:S07]  /*96e0*/  MOV R2, UR7 ;  /* 0x0000000700027c02 */ /* 0x000fce0008000f00 */
.L_x_160:
[----:B-1----:R1:W2:Y:S02]  /*96f0*/  SYNCS.PHASECHK.TRANS64.TRYWAIT P0, [R2+URZ+0xf0], R0 ;  /* 0x0000f000020075a7 */ /* 0x0022a400080011ff */
[----:B--2---:R-:W-:Y:S05]  /*9700*/  @!P0 NANOSLEEP.SYNCS 0x989680 ;  /* 0x009896800000895d */ /* 0x004fea0003900000 */
[----:B------:R-:W2:Y:S02]  /*9710*/  @!P0 SYNCS.PHASECHK.TRANS64 P0, [R2+URZ+0xf0], R0 ;  /* 0x0000f000020085a7 */ /* 0x000ea400080010ff */
[----:B--2---:R-:W-:Y:S05]  /*9720*/  @!P0 BRA `(.L_x_160) ;  /* 0xfffffffc00f08947 */ /* 0x004fea000383ffff */
[----:B------:R-:W-:Y:S05]  /*9730*/  BRA `(.L_x_161) ;  /* 0xffffff9c00bc7947 */ /* 0x000fea000383ffff */
.L_x_66:
[----:B------:R-:W-:Y:S07]  /*9740*/  MOV R0, UR6 ;  /* 0x0000000600007c02 */ /* 0x000fee0008000f00 */
.L_x_162:
[----:B-1----:R1:W2:Y:S02]  /*9750*/  SYNCS.PHASECHK.TRANS64.TRYWAIT P0, [R0+URZ], R2 ;  /* 0x00000002000075a7 */ /* 0x0022a400080011ff */
[----:B--2---:R-:W-:Y:S05]  /*9760*/  @!P0 NANOSLEEP.SYNCS 0x989680 ;  /* 0x009896800000895d */ /* 0x004fea0003900000 */
[----:B------:R-:W2:Y:S02]  /*9770*/  @!P0 SYNCS.PHASECHK.TRANS64 P0, [R0+URZ], R2 ;  /* 0x00000002000085a7 */ /* 0x000ea400080010ff */
[----:B--2---:R-:W-:Y:S05]  /*9780*/  @!P0 BRA `(.L_x_162) ;  /* 0xfffffffc00f08947 */ /* 0x004fea000383ffff */
[----:B------:R-:W-:Y:S05]  /*9790*/  BRA `(.L_x_65) ;  /* 0xffffff9c00d87947 */ /* 0x000fea000383ffff */
.L_x_69:
[----:B------:R-:W-:-:S07]  /*97a0*/  MOV R0, UR6 ;  /* 0x0000000600007c02 */ /* 0x000fce0008000f00 */
.L_x_163:
[----:B--2---:R2:W4:Y:S02]  /*97b0*/  SYNCS.PHASECHK.TRANS64.TRYWAIT P0, [R0+URZ], R2 ;  /* 0x00000002000075a7 */ /* 0x00452400080011ff */
[----:B----4-:R-:W-:Y:S05]  /*97c0*/  @!P0 NANOSLEEP.SYNCS 0x989680 ;  /* 0x009896800000895d */ /* 0x010fea0003900000 */
[----:B------:R-:W4:Y:S02]  /*97d0*/  @!P0 SYNCS.PHASECHK.TRANS64 P0, [R0+URZ], R2 ;  /* 0x00000002000085a7 */ /* 0x000f2400080010ff */
[----:B----4-:R-:W-:Y:S05]  /*97e0*/  @!P0 BRA `(.L_x_163) ;  /* 0xfffffffc00f08947 */ /* 0x010fea000383ffff */
[----:B------:R-:W-:Y:S05]  /*97f0*/  BRA `(.L_x_164) ;  /* 0xffffffa000b47947 */ /* 0x000fea000383ffff */
.L_x_70:
[----:B------:R-:W-:-:S07]  /*9800*/  MOV R0, UR6 ;  /* 0x0000000600007c02 */ /* 0x000fce0008000f00 */
.L_x_165:
[----:B-1----:R1:W2:Y:S02]  /*9810*/  SYNCS.PHASECHK.TRANS64.TRYWAIT P0, [R0+URZ], R3 ;  /* 0x00000003000075a7 */ /* 0x0022a400080011ff */
[----:B--2---:R-:W-:Y:S05]  /*9820*/  @!P0 NANOSLEEP.SYNCS 0x989680 ;  /* 0x009896800000895d */ /* 0x004fea0003900000 */
[----:B------:R-:W2:Y:S02]  /*9830*/  @!P0 SYNCS.PHASECHK.TRANS64 P0, [R0+URZ], R3 ;  /* 0x00000003000085a7 */ /* 0x000ea400080010ff */
[----:B--2---:R-:W-:Y:S05]  /*9840*/  @!P0 BRA `(.L_x_165) ;  /* 0xfffffffc00f08947 */ /* 0x004fea000383ffff */
[----:B------:R-:W-:Y:S05]  /*9850*/  BRA `(.L_x_166) ;  /* 0xffffffa000c07947 */ /* 0x000fea000383ffff */
.L_x_71:
[----:B------:R-:W-:-:S07]  /*9860*/  MOV R0, UR6 ;  /* 0x0000000600007c02 */ /* 0x000fce0008000f00 */
.L_x_167:
[----:B-1----:R1:W2:Y:S02]  /*9870*/  SYNCS.PHASECHK.TRANS64.TRYWAIT P0, [R0+URZ], R3 ;  /* 0x00000003000075a7 */ /* 0x0022a400080011ff */
[----:B--2---:R-:W-:Y:S05]  /*9880*/  @!P0 NANOSLEEP.SYNCS 0x989680 ;  /* 0x009896800000895d */ /* 0x004fea0003900000 */
[----:B------:R-:W2:Y:S02]  /*9890*/  @!P0 SYNCS.PHASECHK.TRANS64 P0, [R0+URZ], R3 ;  /* 0x00000003000085a7 */ /* 0x000ea400080010ff */
[----:B--2---:R-:W-:Y:S05]  /*98a0*/  @!P0 BRA `(.L_x_167) ;  /* 0xfffffffc00f08947 */ /* 0x004fea000383ffff */
[----:B------:R-:W-:Y:S05]  /*98b0*/  BRA `(.L_x_168) ;  /* 0xffffffa000cc7947 */ /* 0x000fea000383ffff */
.L_x_72:
[----:B-1----:R-:W-:-:S07]  /*98c0*/  MOV R0, UR7 ;  /* 0x0000000700007c02 */ /* 0x002fce0008000f00 */
.L_x_169:
[----:B-1----:R1:W2:Y:S02]  /*98d0*/  SYNCS.PHASECHK.TRANS64.TRYWAIT P0, [R0+URZ], R2 ;  /* 0x00000002000075a7 */ /* 0x0022a400080011ff */
[----:B--2---:R-:W-:Y:S05]  /*98e0*/  @!P0 NANOSLEEP.SYNCS 0x989680 ;  /* 0x009896800000895d */ /* 0x004fea0003900000 */
[----:B------:R-:W2:Y:S02]  /*98f0*/  @!P0 SYNCS.PHASECHK.TRANS64 P0, [R0+URZ], R2 ;  /* 0x00000002000085a7 */ /* 0x000ea400080010ff */
[----:B--2---:R-:W-:Y:S05]  /*9900*/  @!P0 BRA `(.L_x_169) ;  /* 0xfffffffc00f08947 */ /* 0x004fea000383ffff */
[----:B------:R-:W-:Y:S05]  /*9910*/  BRA `(.L_x_170) ;  /* 0xffffffa000d87947 */ /* 0x000fea000383ffff */
.L_x_77:
[----:B--2---:R2:W3:Y:S02]  /*9920*/  SYNCS.PHASECHK.TRANS64.TRYWAIT P0, [R0+URZ+0xb0], R2 ;  /* 0x0000b002000075a7 */ /* 0x0044e400080011ff */
[----:B---3--:R-:W-:Y:S05]  /*9930*/  @!P0 NANOSLEEP.SYNCS 0x989680 ;  /* 0x009896800000895d */ /* 0x008fea0003900000 */
[----:B------:R-:W3:Y:S02]  /*9940*/  @!P0 SYNCS.PHASECHK.TRANS64 P0, [R0+URZ+0xb0], R2 ;  /* 0x0000b002000085a7 */ /* 0x000ee400080010ff */
[----:B---3--:R-:W-:Y:S05]  /*9950*/  @!P0 BRA `(.L_x_77) ;  /* 0xfffffffc00f08947 */ /* 0x008fea000383ffff */
[----:B------:R-:W-:Y:S05]  /*9960*/  BRA `(.L_x_171) ;  /* 0xffffffa400d47947 */ /* 0x000fea000383ffff */
.L_x_80:
[----:B------:R-:W-:Y:S07]  /*9970*/  MOV R0, UR4 ;  /* 0x0000000400007c02 */ /* 0x000fee0008000f00 */
.L_x_172:
[----:B--2---:R2:W3:Y:S02]  /*9980*/  SYNCS.PHASECHK.TRANS64.TRYWAIT P0, [R0+URZ+0xa8], R2 ;  /* 0x0000a802000075a7 */ /* 0x0044e400080011ff */
[----:B---3--:R-:W-:Y:S05]  /*9990*/  @!P0 NANOSLEEP.SYNCS 0x989680 ;  /* 0x009896800000895d */ /* 0x008fea0003900000 */
[----:B------:R-:W3:Y:S02]  /*99a0*/  @!P0 SYNCS.PHASECHK.TRANS64 P0, [R0+URZ+0xa8], R2 ;  /* 0x0000a802000085a7 */ /* 0x000ee400080010ff */
[----:B---3--:R-:W-:Y:S05]  /*99b0*/  @!P0 BRA `(.L_x_172) ;  /* 0xfffffffc00f08947 */ /* 0x008fea000383ffff */
[----:B------:R-:W-:Y:S05]  /*99c0*/  BRA `(.L_x_79) ;  /* 0xffffffa800b47947 */ /* 0x000fea000383ffff */
.L_x_83:
[----:B------:R-:W-:Y:S07]  /*99d0*/  MOV R0, UR4 ;  /* 0x0000000400007c02 */ /* 0x000fee0008000f00 */
.L_x_173:
[----:B-1----:R1:W2:Y:S02]  /*99e0*/  SYNCS.PHASECHK.TRANS64.TRYWAIT P0, [R0+URZ+0x80], R20 ;  /* 0x00008014000075a7 */ /* 0x0022a400080011ff */
[----:B--2---:R-:W-:Y:S05]  /*99f0*/  @!P0 NANOSLEEP.SYNCS 0x989680 ;  /* 0x009896800000895d */ /* 0x004fea0003900000 */
[----:B------:R-:W2:Y:S02]  /*9a00*/  @!P0 SYNCS.PHASECHK.TRANS64 P0, [R0+URZ+0x80], R20 ;  /* 0x00008014000085a7 */ /* 0x000ea400080010ff */
[----:B--2---:R-:W-:Y:S05]  /*9a10*/  @!P0 BRA `(.L_x_173) ;  /* 0xfffffffc00f08947 */ /* 0x004fea000383ffff */
[----:B------:R-:W-:Y:S05]  /*9a20*/  BRA `(.L_x_174) ;  /* 0xffffffac00307947 */ /* 0x000fea000383ffff */
.L_x_84:
[----:B------:R-:W-:Y:S07]  /*9a30*/  MOV R0, UR4 ;  /* 0x0000000400007c02 */ /* 0x000fee0008000f00 */
.L_x_175:
[----:B-1----:R1:W2:Y:S02]  /*9a40*/  SYNCS.PHASECHK.TRANS64.TRYWAIT P0, [R0+URZ+0x88], R20 ;  /* 0x00008814000075a7 */ /* 0x0022a400080011ff */
[----:B--2---:R-:W-:Y:S05]  /*9a50*/  @!P0 NANOSLEEP.SYNCS 0x989680 ;  /* 0x009896800000895d */ /* 0x004fea0003900000 */
[----:B------:R-:W2:Y:S02]  /*9a60*/  @!P0 SYNCS.PHASECHK.TRANS64 P0, [R0+URZ+0x88], R20 ;  /* 0x00008814000085a7 */ /* 0x000ea400080010ff */
[----:B--2---:R-:W-:Y:S05]  /*9a70*/  @!P0 BRA `(.L_x_175) ;  /* 0xfffffffc00f08947 */ /* 0x004fea000383ffff */
[----:B------:R-:W-:Y:S05]  /*9a80*/  BRA `(.L_x_176) ;  /* 0xffffffac00687947 */ /* 0x000fea000383ffff */
.L_x_85:
[----:B------:R-:W-:Y:S07]  /*9a90*/  MOV R0, UR4 ;  /* 0x0000000400007c02 */ /* 0x000fee0008000f00 */
.L_x_177:
[----:B-1----:R1:W2:Y:S02]  /*9aa0*/  SYNCS.PHASECHK.TRANS64.TRYWAIT P0, [R0+URZ+0x90], R20 ;  /* 0x00009014000075a7 */ /* 0x0022a400080011ff */
[----:B--2---:R-:W-:Y:S05]  /*9ab0*/  @!P0 NANOSLEEP.SYNCS 0x989680 ;  /* 0x009896800000895d */ /* 0x004fea0003900000 */
[----:B------:R-:W2:Y:S02]  /*9ac0*/  @!P0 SYNCS.PHASECHK.TRANS64 P0, [R0+URZ+0x90], R20 ;  /* 0x00009014000085a7 */ /* 0x000ea400080010ff */
[----:B--2---:R-:W-:Y:S05]  /*9ad0*/  @!P0 BRA `(.L_x_177) ;  /* 0xfffffffc00f08947 */ /* 0x004fea000383ffff */
[----:B------:R-:W-:Y:S05]  /*9ae0*/  BRA `(.L_x_178) ;  /* 0xffffffac00ac7947 */ /* 0x000fea000383ffff */
.L_x_86:
[----:B------:R-:W-:Y:S07]  /*9af0*/  MOV R0, UR4 ;  /* 0x0000000400007c02 */ /* 0x000fee0008000f00 */
.L_x_179:
[----:B-1----:R1:W2:Y:S02]  /*9b00*/  SYNCS.PHASECHK.TRANS64.TRYWAIT P0, [R0+URZ+0x98], R20 ;  /* 0x00009814000075a7 */ /* 0x0022a400080011ff */
[----:B--2---:R-:W-:Y:S05]  /*9b10*/  @!P0 NANOSLEEP.SYNCS 0x989680 ;  /* 0x009896800000895d */ /* 0x004fea0003900000 */
[----:B------:R-:W2:Y:S02]  /*9b20*/  @!P0 SYNCS.PHASECHK.TRANS64 P0, [R0+URZ+0x98], R20 ;  /* 0x00009814000085a7 */ /* 0x000ea400080010ff */
[----:B--2---:R-:W-:Y:S05]  /*9b30*/  @!P0 BRA `(.L_x_179) ;  /* 0xfffffffc00f08947 */ /* 0x004fea000383ffff */
[----:B------:R-:W-:Y:S05]  /*9b40*/  BRA `(.L_x_180) ;  /* 0xffffffb000307947 */ /* 0x000fea000383ffff */
.L_x_88:
[----:B------:R-:W-:-:S07]  /*9b50*/  MOV R0, UR4 ;  /* 0x0000000400007c02 */ /* 0x000fce0008000f00 */
.L_x_181:
[----:B-1----:R1:W3:Y:S02]  /*9b60*/  SYNCS.PHASECHK.TRANS64.TRYWAIT P0, [R0+URZ+0x80], R2 ;  /* 0x00008002000075a7 */ /* 0x0022e400080011ff */
[----:B---3--:R-:W-:Y:S05]  /*9b70*/  @!P0 NANOSLEEP.SYNCS 0x989680 ;  /* 0x009896800000895d */ /* 0x008fea0003900000 */
[----:B------:R-:W3:Y:S02]  /*9b80*/  @!P0 SYNCS.PHASECHK.TRANS64 P0, [R0+URZ+0x80], R2 ;  /* 0x00008002000085a7 */ /* 0x000ee400080010ff */
[----:B---3--:R-:W-:Y:S05]  /*9b90*/  @!P0 BRA `(.L_x_181) ;  /* 0xfffffffc00f08947 */ /* 0x008fea000383ffff */
[----:B------:R-:W-:Y:S05]  /*9ba0*/  BRA `(.L_x_182) ;  /* 0xffffffb000a07947 */ /* 0x000fea000383ffff */
.L_x_89:
[----:B-1----:R-:W-:-:S07]  /*9bb0*/  MOV R0, UR4 ;  /* 0x0000000400007c02 */ /* 0x002fce0008000f00 */
.L_x_183:
[----:B-1----:R1:W3:Y:S02]  /*9bc0*/  SYNCS.PHASECHK.TRANS64.TRYWAIT P0, [R0+URZ+0x88], R2 ;  /* 0x00008802000075a7 */ /* 0x0022e400080011ff */
[----:B---3--:R-:W-:Y:S05]  /*9bd0*/  @!P0 NANOSLEEP.SYNCS 0x989680 ;  /* 0x009896800000895d */ /* 0x008fea0003900000 */
[----:B------:R-:W3:Y:S02]  /*9be0*/  @!P0 SYNCS.PHASECHK.TRANS64 P0, [R0+URZ+0x88], R2 ;  /* 0x00008802000085a7 */ /* 0x000ee400080010ff */
[----:B---3--:R-:W-:Y:S05]  /*9bf0*/  @!P0 BRA `(.L_x_183) ;  /* 0xfffffffc00f08947 */ /* 0x008fea000383ffff */
[----:B------:R-:W-:Y:S05]  /*9c00*/  BRA `(.L_x_184) ;  /* 0xffffffb000907947 */ /* 0x000fea000383ffff */
.L_x_90:
[----:B-1----:R-:W-:-:S07]  /*9c10*/  MOV R0, UR4 ;  /* 0x0000000400007c02 */ /* 0x002fce0008000f00 */
.L_x_185:
[----:B-1----:R1:W3:Y:S02]  /*9c20*/  SYNCS.PHASECHK.TRANS64.TRYWAIT P0, [R0+URZ+0x90], R2 ;  /* 0x00009002000075a7 */ /* 0x0022e400080011ff */
[----:B---3--:R-:W-:Y:S05]  /*9c30*/  @!P0 NANOSLEEP.SYNCS 0x989680 ;  /* 0x009896800000895d */ /* 0x008fea0003900000 */
[----:B------:R-:W3:Y:S02]  /*9c40*/  @!P0 SYNCS.PHASECHK.TRANS64 P0, [R0+URZ+0x90], R2 ;  /* 0x00009002000085a7 */ /* 0x000ee400080010ff */
[----:B---3--:R-:W-:Y:S05]  /*9c50*/  @!P0 BRA `(.L_x_185) ;  /* 0xfffffffc00f08947 */ /* 0x008fea000383ffff */
[----:B------:R-:W-:Y:S05]  /*9c60*/  BRA `(.L_x_186) ;  /* 0xffffffb000807947 */ /* 0x000fea000383ffff */
.L_x_92:
[----:B--2---:R2:W4:Y:S02]  /*9c70*/  SYNCS.PHASECHK.TRANS64.TRYWAIT P0, [R0+URZ+0xb0], R2 ;  /* 0x0000b002000075a7 */ /* 0x00452400080011ff */
[----:B----4-:R-:W-:Y:S05]  /*9c80*/  @!P0 NANOSLEEP.SYNCS 0x989680 ;  /* 0x009896800000895d */ /* 0x010fea0003900000 */
[----:B------:R-:W4:Y:S02]  /*9c90*/  @!P0 SYNCS.PHASECHK.TRANS64 P0, [R0+URZ+0xb0], R2 ;  /* 0x0000b002000085a7 */ /* 0x000f2400080010ff */
[----:B----4-:R-:W-:Y:S05]  /*9ca0*/  @!P0 BRA `(.L_x_92) ;  /* 0xfffffffc00f08947 */ /* 0x010fea000383ffff */
[----:B------:R-:W-:Y:S05]  /*9cb0*/  BRA `(.L_x_187) ;  /* 0xffffffb400487947 */ /* 0x000fea000383ffff */
.L_x_103:
[----:B-1----:R-:W-:Y:S04]  /*9cc0*/  MOV R2, UR48 ;  /* 0x0000003000027c02 */ /* 0x002fe80008000f00 */
[----:B------:R1:W3:Y:S03]  /*9cd0*/  SYNCS.PHASECHK.TRANS64.TRYWAIT P1, [R2+URZ+0x60], R3 ;  /* 0x00006003020075a7 */ /* 0x0002e600080211ff */
[----:B---3--:R-:W-:Y:S05]  /*9ce0*/  @!P1 NANOSLEEP.SYNCS 0x989680 ;  /* 0x009896800000995d */ /* 0x008fea0003900000 */
[----:B------:R-:W3:Y:S02]  /*9cf0*/  @!P1 SYNCS.PHASECHK.TRANS64 P1, [R2+URZ+0x60], R3 ;  /* 0x00006003020095a7 */ /* 0x000ee400080210ff */
[----:B---3--:R-:W-:Y:S05]  /*9d00*/  @!P1 BRA `(.L_x_103) ;  /* 0xfffffffc00ec9947 */ /* 0x008fea000383ffff */
[----:B------:R-:W-:Y:S05]  /*9d10*/  BRA `(.L_x_102) ;  /* 0xffffffc000547947 */ /* 0x000fea000383ffff */
.L_x_105:
[----:B-1----:R1:W4:Y:S02]  /*9d20*/  SYNCS.PHASECHK.TRANS64.TRYWAIT P0, [R64+URZ+0xd0], R0 ;  /* 0x0000d000400075a7 */ /* 0x00232400080011ff */
[----:B----4-:R-:W-:Y:S05]  /*9d30*/  @!P0 NANOSLEEP.SYNCS 0x989680 ;  /* 0x009896800000895d */ /* 0x010fea0003900000 */
[----:B------:R-:W4:Y:S02]  /*9d40*/  @!P0 SYNCS.PHASECHK.TRANS64 P0, [R64+URZ+0xd0], R0 ;  /* 0x0000d000400085a7 */ /* 0x000f2400080010ff */
[----:B----4-:R-:W-:Y:S05]  /*9d50*/  @!P0 BRA `(.L_x_105) ;  /* 0xfffffffc00f08947 */ /* 0x010fea000383ffff */
[----:B------:R-:W-:Y:S05]  /*9d60*/  BRA `(.L_x_104) ;  /* 0xffffffc0007c7947 */ /* 0x000fea000383ffff */
.L_x_114:
[----:B--2---:R2:W4:Y:S02]  /*9d70*/  SYNCS.PHASECHK.TRANS64.TRYWAIT P0, [R2+URZ+0x60], R0 ;  /* 0x00006000020075a7 */ /* 0x00452400080011ff */
[----:B----4-:R-:W-:Y:S05]  /*9d80*/  @!P0 NANOSLEEP.SYNCS 0x989680 ;  /* 0x009896800000895d */ /* 0x010fea0003900000 */
[----:B------:R-:W4:Y:S02]  /*9d90*/  @!P0 SYNCS.PHASECHK.TRANS64 P0, [R2+URZ+0x60], R0 ;  /* 0x00006000020085a7 */ /* 0x000f2400080010ff */
[----:B----4-:R-:W-:Y:S05]  /*9da0*/  @!P0 BRA `(.L_x_114) ;  /* 0xfffffffc00f08947 */ /* 0x010fea000383ffff */
[----:B------:R-:W-:Y:S05]  /*9db0*/  BRA `(.L_x_113) ;  /* 0xffffffcc00587947 */ /* 0x000fea000383ffff */
.L_x_122:
[----:B--2---:R2:W4:Y:S02]  /*9dc0*/  SYNCS.PHASECHK.TRANS64.TRYWAIT P0, [R0+URZ+0x60], R6 ;  /* 0x00006006000075a7 */ /* 0x00452400080011ff */
[----:B----4-:R-:W-:Y:S05]  /*9dd0*/  @!P0 NANOSLEEP.SYNCS 0x989680 ;  /* 0x009896800000895d */ /* 0x010fea0003900000 */
[----:B------:R-:W4:Y:S02]  /*9de0*/  @!P0 SYNCS.PHASECHK.TRANS64 P0, [R0+URZ+0x60], R6 ;  /* 0x00006006000085a7 */ /* 0x000f2400080010ff */
[----:B----4-:R-:W-:Y:S05]  /*9df0*/  @!P0 BRA `(.L_x_122) ;  /* 0xfffffffc00f08947 */ /* 0x010fea000383ffff */
[----:B------:R-:W-:Y:S05]  /*9e00*/  BRA `(.L_x_121) ;  /* 0xffffffd800587947 */ /* 0x000fea000383ffff */
.L_x_130:
[----:B--2---:R2:W4:Y:S02]  /*9e10*/  SYNCS.PHASECHK.TRANS64.TRYWAIT P0, [R0+URZ+0x60], R5 ;  /* 0x00006005000075a7 */ /* 0x00452400080011ff */
[----:B----4-:R-:W-:Y:S05]  /*9e20*/  @!P0 NANOSLEEP.SYNCS 0x989680 ;  /* 0x009896800000895d */ /* 0x010fea0003900000 */
[----:B------:R-:W4:Y:S02]  /*9e30*/  @!P0 SYNCS.PHASECHK.TRANS64 P0, [R0+URZ+0x60], R5 ;  /* 0x00006005000085a7 */ /* 0x000f2400080010ff */
[----:B----4-:R-:W-:Y:S05]  /*9e40*/  @!P0 BRA `(.L_x_130) ;  /* 0xfffffffc00f08947 */ /* 0x010fea000383ffff */
[----:B------:R-:W-:Y:S05]  /*9e50*/  BRA `(.L_x_129) ;  /* 0xffffffe400587947 */ /* 0x000fea000383ffff */
        .weak           $__internal_0_$__cuda_sm10x_tcgen05_guardrail_trap_col_being_dealloced_not_returned_by_alloc
        .type           $__internal_0_$__cuda_sm10x_tcgen05_guardrail_trap_col_being_dealloced_not_returned_by_alloc,@function
        .size           $__internal_0_$__cuda_sm10x_tcgen05_guardrail_trap_col_being_dealloced_not_returned_by_alloc,($__internal_1_$__cuda_sm10x_tcgen05_guardrail_trap_phase_invalid_during_alloc - $__internal_0_$__cuda_sm10x_tcgen05_guardrail_trap_col_being_dealloced_not_returned_by_alloc)
$__internal_0_$__cuda_sm10x_tcgen05_guardrail_trap_col_being_dealloced_not_returned_by_alloc:
[----:B------:R-:W-:Y:S05]  /*9e60*/  BPT.TRAP 0x1 ;  /* 0x000000040000795c */ /* 0x000fea0000300000 */
[----:B------:R-:W-:-:S04]  /*9e70*/  HFMA2 R3, -RZ, RZ, 0, 0 ;  /* 0x00000000ff037431 */ /* 0x000fc800000001ff */
[----:B------:R-:W-:Y:S05]  /*9e80*/  RET.REL.NODEC R2 `(_ZN7cutlass13device_kernelINS_4gemm6kernel13GemmUniversalIN4cute5tupleIJiiiiEEENS1_10collective13CollectiveMmaINS1_35MainloopSm100TmaUmmaWarpSpecializedILi6ELi2ELi4ENS5_IJNS4_1CILi1EEENSA_ILi2EEESB_EEEEENS5_IJNSA_ILi128EEESF_NSA_ILi64EEEEEENS_6half_tENS5_IJSB_llEEESI_SJ_NS4_8TiledMMAINS4_8MMA_AtomIJNS4_20SM100_MMA_F16BF16_SSISI_SI_fLi128ELi128ELNS4_4UMMA5MajorE1ELSO_1ELNSN_7ScaleInE0ELSP_0EEEEEENS4_6LayoutINS5_IJSB_SB_SB_EEENS5_IJNSA_ILi0EEESU_SU_EEEEENS5_IJNS4_10UnderscoreESX_SX_EEEEENS4_23SM90_TMA_LOAD_MULTICASTENS4_14ComposedLayoutINS4_7SwizzleILi3ELi4ELi3EEENS4_18smem_ptr_flag_bitsILi16EEENSS_INS5_IJSG_NSA_ILi8EEEEEENS5_IJSB_SG_EEEEEEEvNS4_8identityENS4_13SM90_TMA_LOADES1A_vS1B_EENS_8epilogue10collective18CollectiveEpilogueINS1E_23Sm100TmaWarpSpecializedILi4ELi2ELi32ELb1ELb0EEEJSH_NS5_IJNSS_ISF_SB_EENSS_INSA_ILi32EEESB_EEEEESI_NS5_IJlSB_lEEESI_S1N_NS1E_6fusion15FusionCallbacksIS1I_NS1O_17LinearCombinationISI_fSI_fLNS_15FloatRoundStyleE2EEESH_S1M_JEEENS4_5SM1004TMEM4LOAD26SM100_TMEM_LOAD_32dp32b32xES1C_NS11_INS12_ILi2ELi4ELi3EEES15_NSS_INS5_IJS16_S1K_EEENS5_IJS1K_SB_EEEEEEENS4_39AutoVectorizingCopyWithAssumedAlignmentILi128EEENS4_14SM90_TMA_STOREES22_S24_S24_EEEvvEEEEvNT_6ParamsE) ;  /* 0xffffff60025c7950 */ /* 0x000fea0003c3ffff */
        .weak           $__internal_1_$__cuda_sm10x_tcgen05_guardrail_trap_phase_invalid_during_alloc
        .type           $__internal_1_$__cuda_sm10x_tcgen05_guardrail_trap_phase_invalid_during_alloc,@function
        .size           $__internal_1_$__cuda_sm10x_tcgen05_guardrail_trap_phase_invalid_during_alloc,($__internal_2_$__cuda_sm10x_tcgen05_guardrail_trap_unallocated_columns_being_dealloced - $__internal_1_$__cuda_sm10x_tcgen05_guardrail_trap_phase_invalid_during_alloc)
$__internal_1_$__cuda_sm10x_tcgen05_guardrail_trap_phase_invalid_during_alloc:
[----:B------:R-:W-:Y:S05]  /*9e90*/  BPT.TRAP 0x1 ;  /* 0x000000040000795c */ /* 0x000fea0000300000 */
[----:B------:R-:W-:-:S04]  /*9ea0*/  MOV R3, 0x0 ;  /* 0x0000000000037802 */ /* 0x000fc80000000f00 */
[----:B------:R-:W-:Y:S05]  /*9eb0*/  RET.REL.NODEC R2 `(_ZN7cutlass13device_kernelINS_4gemm6kernel13GemmUniversalIN4cute5tupleIJiiiiEEENS1_10collective13CollectiveMmaINS1_35MainloopSm100TmaUmmaWarpSpecializedILi6ELi2ELi4ENS5_IJNS4_1CILi1EEENSA_ILi2EEESB_EEEEENS5_IJNSA_ILi128EEESF_NSA_ILi64EEEEEENS_6half_tENS5_IJSB_llEEESI_SJ_NS4_8TiledMMAINS4_8MMA_AtomIJNS4_20SM100_MMA_F16BF16_SSISI_SI_fLi128ELi128ELNS4_4UMMA5MajorE1ELSO_1ELNSN_7ScaleInE0ELSP_0EEEEEENS4_6LayoutINS5_IJSB_SB_SB_EEENS5_IJNSA_ILi0EEESU_SU_EEEEENS5_IJNS4_10UnderscoreESX_SX_EEEEENS4_23SM90_TMA_LOAD_MULTICASTENS4_14ComposedLayoutINS4_7SwizzleILi3ELi4ELi3EEENS4_18smem_ptr_flag_bitsILi16EEENSS_INS5_IJSG_NSA_ILi8EEEEEENS5_IJSB_SG_EEEEEEEvNS4_8identityENS4_13SM90_TMA_LOADES1A_vS1B_EENS_8epilogue10collective18CollectiveEpilogueINS1E_23Sm100TmaWarpSpecializedILi4ELi2ELi32ELb1ELb0EEEJSH_NS5_IJNSS_ISF_SB_EENSS_INSA_ILi32EEESB_EEEEESI_NS5_IJlSB_lEEESI_S1N_NS1E_6fusion15FusionCallbacksIS1I_NS1O_17LinearCombinationISI_fSI_fLNS_15FloatRoundStyleE2EEESH_S1M_JEEENS4_5SM1004TMEM4LOAD26SM100_TMEM_LOAD_32dp32b32xES1C_NS11_INS12_ILi2ELi4ELi3EEES15_NSS_INS5_IJS16_S1K_EEENS5_IJS1K_SB_EEEEEEENS4_39AutoVectorizingCopyWithAssumedAlignmentILi128EEENS4_14SM90_TMA_STOREES22_S24_S24_EEEvvEEEEvNT_6ParamsE) ;  /* 0xffffff6002507950 */ /* 0x000fea0003c3ffff */
        .weak           $__internal_2_$__cuda_sm10x_tcgen05_guardrail_trap_unallocated_columns_being_dealloced
        .type           $__internal_2_$__cuda_sm10x_tcgen05_guardrail_trap_unallocated_columns_being_dealloced,@function
        .size           $__internal_2_$__cuda_sm10x_tcgen05_guardrail_trap_unallocated_columns_being_dealloced,(.L_x_189 - $__internal_2_$__cuda_sm10x_tcgen05_guardrail_trap_unallocated_columns_being_dealloced)
$__internal_2_$__cuda_sm10x_tcgen05_guardrail_trap_unallocated_columns_being_dealloced:
[----:B------:R-:W-:Y:S05]  /*9ec0*/  BPT.TRAP 0x1 ;  /* 0x000000040000795c */ /* 0x000fea0000300000 */
[----:B------:R-:W-:-:S04]  /*9ed0*/  HFMA2 R3, -RZ, RZ, 0, 0 ;  /* 0x00000000ff037431 */ /* 0x000fc800000001ff */
[----:B------:R-:W-:Y:S05]  /*9ee0*/  RET.REL.NODEC R2 `(_ZN7cutlass13device_kernelINS_4gemm6kernel13GemmUniversalIN4cute5tupleIJiiiiEEENS1_10collective13CollectiveMmaINS1_35MainloopSm100TmaUmmaWarpSpecializedILi6ELi2ELi4ENS5_IJNS4_1CILi1EEENSA_ILi2EEESB_EEEEENS5_IJNSA_ILi128EEESF_NSA_ILi64EEEEEENS_6half_tENS5_IJSB_llEEESI_SJ_NS4_8TiledMMAINS4_8MMA_AtomIJNS4_20SM100_MMA_F16BF16_SSISI_SI_fLi128ELi128ELNS4_4UMMA5MajorE1ELSO_1ELNSN_7ScaleInE0ELSP_0EEEEEENS4_6LayoutINS5_IJSB_SB_SB_EEENS5_IJNSA_ILi0EEESU_SU_EEEEENS5_IJNS4_10UnderscoreESX_SX_EEEEENS4_23SM90_TMA_LOAD_MULTICASTENS4_14ComposedLayoutINS4_7SwizzleILi3ELi4ELi3EEENS4_18smem_ptr_flag_bitsILi16EEENSS_INS5_IJSG_NSA_ILi8EEEEEENS5_IJSB_SG_EEEEEEEvNS4_8identityENS4_13SM90_TMA_LOADES1A_vS1B_EENS_8epilogue10collective18CollectiveEpilogueINS1E_23Sm100TmaWarpSpecializedILi4ELi2ELi32ELb1ELb0EEEJSH_NS5_IJNSS_ISF_SB_EENSS_INSA_ILi32EEESB_EEEEESI_NS5_IJlSB_lEEESI_S1N_NS1E_6fusion15FusionCallbacksIS1I_NS1O_17LinearCombinationISI_fSI_fLNS_15FloatRoundStyleE2EEESH_S1M_JEEENS4_5SM1004TMEM4LOAD26SM100_TMEM_LOAD_32dp32b32xES1C_NS11_INS12_ILi2ELi4ELi3EEES15_NSS_INS5_IJS16_S1K_EEENS5_IJS1K_SB_EEEEEEENS4_39AutoVectorizingCopyWithAssumedAlignmentILi128EEENS4_14SM90_TMA_STOREES22_S24_S24_EEEvvEEEEvNT_6ParamsE) ;  /* 0xffffff6002447950 */ /* 0x000fea0003c3ffff */
.L_x_188:
[----:B------:R-:W-:-:S00]  /*9ef0*/  BRA `(.L_x_188) ;  /* 0xfffffffc00fc7947 */ /* 0x000fc0000383ffff */
[----:B------:R-:W-:-:S00]  /*9f00*/  NOP ;  /* 0x0000000000007918 */ /* 0x000fc00000000000 */
[----:B------:R-:W-:-:S00]  /*9f10*/  NOP ;  /* 0x0000000000007918 */ /* 0x000fc00000000000 */
[----:B------:R-:W-:-:S00]  /*9f20*/  NOP ;  /* 0x0000000000007918 */ /* 0x000fc00000000000 */
[----:B------:R-:W-:-:S00]  /*9f30*/  NOP ;  /* 0x0000000000007918 */ /* 0x000fc00000000000 */
[----:B------:R-:W-:-:S00]  /*9f40*/  NOP ;  /* 0x0000000000007918 */ /* 0x000fc00000000000 */
[----:B------:R-:W-:-:S00]  /*9f50*/  NOP ;  /* 0x0000000000007918 */ /* 0x000fc00000000000 */
[----:B------:R-:W-:-:S00]  /*9f60*/  NOP ;  /* 0x0000000000007918 */ /* 0x000fc00000000000 */
[----:B------:R-:W-:-:S00]  /*9f70*/  NOP ;  /* 0x0000000000007918 */ /* 0x000fc00000000000 */
.L_x_189:


//--------------------- .nv.global.init           --------------------------
	.section	.nv.global.init,"aw",@progbits
.nv.global.init:
	.type		$str$27,@object
	.size		$str$27,($str$28 - $str$27)
$str$27:
        /*0000*/ 	.byte	0x28, 0x61, 0x64, 0x64, 0x72, 0x65, 0x73, 0x73, 0x20, 0x26, 0x20, 0x6d, 0x61, 0x73, 0x6b, 0x29
        /*0010*/ 	.byte	0x20, 0x3d, 0x3d, 0x20, 0x30, 0x00
	.type		$str$28,@object
	.size		$str$28,($str$26 - $str$28)
$str$28:
        /*0016*/ 	.byte	0x2f, 0x74, 0x6d, 0x70, 0x2f, 0x63, 0x75, 0x74, 0x6c, 0x61, 0x73, 0x73, 0x5f, 0x73, 0x77, 0x65
        /*0026*/ 	.byte	0x65, 0x70, 0x5f, 0x73, 0x72, 0x63, 0x2f, 0x69, 0x6e, 0x63, 0x6c, 0x75, 0x64, 0x65, 0x2f, 0x63
        /*0036*/ 	.byte	0x75, 0x74, 0x65, 0x2f, 0x70, 0x6f, 0x69, 0x6e, 0x74, 0x65, 0x72, 0x5f, 0x66, 0x6c, 0x61, 0x67
        /*0046*/ 	.byte	0x67, 0x65, 0x64, 0x2e, 0x68, 0x70, 0x70, 0x00
	.type		$str$26,@object
	.size		$str$26,($str$25 - $str$26)
$str$26:
        /*004e*/ 	.byte	0x2f, 0x74, 0x6d, 0x70, 0x2f, 0x63, 0x75, 0x74, 0x6c, 0x61, 0x73, 0x73, 0x5f, 0x73, 0x77, 0x65
        /*005e*/ 	.byte	0x65, 0x70, 0x5f, 0x73, 0x72, 0x63, 0x2f, 0x69, 0x6e, 0x63, 0x6c, 0x75, 0x64, 0x65, 0x2f, 0x63
        /*006e*/ 	.byte	0x75, 0x74, 0x65, 0x2f, 0x61, 0x74, 0x6f, 0x6d, 0x2f, 0x63, 0x6f, 0x70, 0x79, 0x5f, 0x74, 0x72
        /*007e*/ 	.byte	0x61, 0x69, 0x74, 0x73, 0x5f, 0x73, 0x6d, 0x31, 0x30, 0x30, 0x2e, 0x68, 0x70, 0x70, 0x00
	.type		$str$25,@object
	.size		$str$25,(__unnamed_1 - $str$25)
$str$25:
        /*008d*/ 	.byte	0x28, 0x28, 0x75, 0x69, 0x6e, 0x74, 0x33, 0x32, 0x5f, 0x74, 0x28, 0x74, 0x68, 0x72, 0x65, 0x61
        /*009d*/ 	.byte	0x64, 0x49, 0x64, 0x78, 0x2e, 0x78, 0x29, 0x20, 0x2f, 0x20, 0x33, 0x32, 0x29, 0x20, 0x25, 0x20
        /*00ad*/ 	.byte	0x34, 0x29, 0x20, 0x3d, 0x3d, 0x20, 0x28, 0x28, 0x28, 0x74, 0x6d, 0x65, 0x6d, 0x5f, 0x61, 0x64
        /*00bd*/ 	.byte	0x64, 0x72, 0x20, 0x3e, 0x3e, 0x20, 0x31, 0x36, 0x29, 0x20, 0x2f, 0x20, 0x33, 0x32, 0x29, 0x20
        /*00cd*/ 	.byte	0x25, 0x20, 0x34, 0x29, 0x00
	.type		__unnamed_1,@object
	.size		__unnamed_1,(__unnamed_2 - __unnamed_1)
__unnamed_1:
        /*00d2*/ 	.byte	0x61, 0x75, 0x74, 0x6f, 0x20, 0x63, 0x75, 0x74, 0x65, 0x3a, 0x3a, 0x61, 0x73, 0x5f, 0x70, 0x6f
        /* <DEDUP_REMOVED lines=24> */
        /*0262*/ 	.byte	0x3e, 0x3e, 0x3e, 0x3e, 0x5d, 0x00
	.type		__unnamed_2,@object
	.size		__unnamed_2,(.L_2 - __unnamed_2)
__unnamed_2:
        /* <DEDUP_REMOVED lines=42> */
        /*0508*/ 	.byte	0x3e, 0x3e, 0x5d, 0x00
.L_2:


//--------------------- .nv.shared._ZN7cutlass13device_kernelINS_4gemm6kernel13GemmUniversalIN4cute5tupleIJiiiiEEENS1_10collective13CollectiveMmaINS1_35MainloopSm100TmaUmmaWarpSpecializedILi6ELi2ELi4ENS5_IJNS4_1CILi1EEENSA_ILi2EEESB_EEEEENS5_IJNSA_ILi128EEESF_NSA_ILi64EEEEEENS_6half_tENS5_IJSB_llEEESI_SJ_NS4_8TiledMMAINS4_8MMA_AtomIJNS4_20SM100_MMA_F16BF16_SSISI_SI_fLi128ELi128ELNS4_4UMMA5MajorE1ELSO_1ELNSN_7ScaleInE0ELSP_0EEEEEENS4_6LayoutINS5_IJSB_SB_SB_EEENS5_IJNSA_ILi0EEESU_SU_EEEEENS5_IJNS4_10UnderscoreESX_SX_EEEEENS4_23SM90_TMA_LOAD_MULTICASTENS4_14ComposedLayoutINS4_7SwizzleILi3ELi4ELi3EEENS4_18smem_ptr_flag_bitsILi16EEENSS_INS5_IJSG_NSA_ILi8EEEEEENS5_IJSB_SG_EEEEEEEvNS4_8identityENS4_13SM90_TMA_LOADES1A_vS1B_EENS_8epilogue10collective18CollectiveEpilogueINS1E_23Sm100TmaWarpSpecializedILi4ELi2ELi32ELb1ELb0EEEJSH_NS5_IJNSS_ISF_SB_EENSS_INSA_ILi32EEESB_EEEEESI_NS5_IJlSB_lEEESI_S1N_NS1E_6fusion15FusionCallbacksIS1I_NS1O_17LinearCombinationISI_fSI_fLNS_15FloatRoundStyleE2EEESH_S1M_JEEENS4_5SM1004TMEM4LOAD26SM100_TMEM_LOAD_32dp32b32xES1C_NS11_INS12_ILi2ELi4ELi3EEES15_NSS_INS5_IJS16_S1K_EEENS5_IJS1K_SB_EEEEEEENS4_39AutoVectorizingCopyWithAssumedAlignmentILi128EEENS4_14SM90_TMA_STOREES22_S24_S24_EEEvvEEEEvNT_6ParamsE --------------------------
	.section	.nv.shared._ZN7cutlass13device_kernelINS_4gemm6kernel13GemmUniversalIN4cute5tupleIJiiiiEEENS1_10collective13CollectiveMmaINS1_35MainloopSm100TmaUmmaWarpSpecializedILi6ELi2ELi4ENS5_IJNS4_1CILi1EEENSA_ILi2EEESB_EEEEENS5_IJNSA_ILi128EEESF_NSA_ILi64EEEEEENS_6half_tENS5_IJSB_llEEESI_SJ_NS4_8TiledMMAINS4_8MMA_AtomIJNS4_20SM100_MMA_F16BF16_SSISI_SI_fLi128ELi128ELNS4_4UMMA5MajorE1ELSO_1ELNSN_7ScaleInE0ELSP_0EEEEEENS4_6LayoutINS5_IJSB_SB_SB_EEENS5_IJNSA_ILi0EEESU_SU_EEEEENS5_IJNS4_10UnderscoreESX_SX_EEEEENS4_23SM90_TMA_LOAD_MULTICASTENS4_14ComposedLayoutINS4_7SwizzleILi3ELi4ELi3EEENS4_18smem_ptr_flag_bitsILi16EEENSS_INS5_IJSG_NSA_ILi8EEEEEENS5_IJSB_SG_EEEEEEEvNS4_8identityENS4_13SM90_TMA_LOADES1A_vS1B_EENS_8epilogue10collective18CollectiveEpilogueINS1E_23Sm100TmaWarpSpecializedILi4ELi2ELi32ELb1ELb0EEEJSH_NS5_IJNSS_ISF_SB_EENSS_INSA_ILi32EEESB_EEEEESI_NS5_IJlSB_lEEESI_S1N_NS1E_6fusion15FusionCallbacksIS1I_NS1O_17LinearCombinationISI_fSI_fLNS_15FloatRoundStyleE2EEESH_S1M_JEEENS4_5SM1004TMEM4LOAD26SM100_TMEM_LOAD_32dp32b32xES1C_NS11_INS12_ILi2ELi4ELi3EEES15_NSS_INS5_IJS16_S1K_EEENS5_IJS1K_SB_EEEEEEENS4_39AutoVectorizingCopyWithAssumedAlignmentILi128EEENS4_14SM90_TMA_STOREES22_S24_S24_EEEvvEEEEvNT_6ParamsE,"aw",@nobits
	.sectionflags	@""
	.align	16
	.zero		1024


//--------------------- .nv.shared.reserved.0     --------------------------
	.section	.nv.shared.reserved.0,"aw",@nobits
	.weak		__nv_reservedSMEM_offset_0_alias
	.size		__nv_reservedSMEM_offset_0_alias, 0, 64
	.other		__nv_reservedSMEM_offset_0_alias,@"STO_CUDA_RESERVED_SHARED STV_DEFAULT"
__nv_reservedSMEM_offset_0_alias:
	.zero		0
.nv.shared.reserved.0:
	.zero		64
	.weak		__nv_reservedSMEM_tcgen05_partition
	.type		__nv_reservedSMEM_tcgen05_partition,@object
	.size		__nv_reservedSMEM_tcgen05_partition,(.L_0 - __nv_reservedSMEM_tcgen05_partition)
__nv_reservedSMEM_tcgen05_partition:
	.zero		32
.L_0:


//--------------------- .nv.global                --------------------------
	.section	.nv.global,"aw",@nobits
.nv.global:
	.type		_ZN40_INTERNAL_80b7f37a_4_k_cu_007a9a00_319044cute1_E,@object
	.size		_ZN40_INTERNAL_80b7f37a_4_k_cu_007a9a00_319044cute1_E,(_ZN40_INTERNAL_80b7f37a_4_k_cu_007a9a00_319044cuda3std3__45__cpo6cbeginE - _ZN40_INTERNAL_80b7f37a_4_k_cu_007a9a00_319044cute1_E)
_ZN40_INTERNAL_80b7f37a_4_k_cu_007a9a00_319044cute1_E:
	.zero		1
	.type		_ZN40_INTERNAL_80b7f37a_4_k_cu_007a9a00_319044cuda3std3__45__cpo6cbeginE,@object
	.size		_ZN40_INTERNAL_80b7f37a_4_k_cu_007a9a00_319044cuda3std3__45__cpo6cbeginE,(_ZN40_INTERNAL_80b7f37a_4_k_cu_007a9a00_319044cuda3std3__48in_placeE - _ZN40_INTERNAL_80b7f37a_4_k_cu_007a9a00_319044cuda3std3__45__cpo6cbeginE)
_ZN40_INTERNAL_80b7f37a_4_k_cu_007a9a00_319044cuda3std3__45__cpo6cbeginE:
	.zero		1
	.type		_ZN40_INTERNAL_80b7f37a_4_k_cu_007a9a00_319044cuda3std3__48in_placeE,@object
	.size		_ZN40_INTERNAL_80b7f37a_4_k_cu_007a9a00_319044cuda3std3__48in_placeE,(_ZN40_INTERNAL_80b7f37a_4_k_cu_007a9a00_319044cuda3std6ranges3__45__cpo9iter_moveE - _ZN40_INTERNAL_80b7f37a_4_k_cu_007a9a00_319044cuda3std3__48in_placeE)
_ZN40_INTERNAL_80b7f37a_4_k_cu_007a9a00_319044cuda3std3__48in_placeE:
	.zero		1
	.type		_ZN40_INTERNAL_80b7f37a_4_k_cu_007a9a00_319044cuda3std6ranges3__45__cpo9iter_moveE,@object
	.size		_ZN40_INTERNAL_80b7f37a_4_k_cu_007a9a00_319044cuda3std6ranges3__45__cpo9iter_moveE,(_ZN40_INTERNAL_80b7f37a_4_k_cu_007a9a00_319044cuda3std3__45__cpo5beginE - _ZN40_INTERNAL_80b7f37a_4_k_cu_007a9a00_319044cuda3std6ranges3__45__cpo9iter_moveE)
_ZN40_INTERNAL_80b7f37a_4_k_cu_007a9a00_319044cuda3std6ranges3__45__cpo9iter_moveE:
	.zero		1
	.type		_ZN40_INTERNAL_80b7f37a_4_k_cu_007a9a00_319044cuda3std3__45__cpo5beginE,@object
	.size		_ZN40_INTERNAL_80b7f37a_4_k_cu_007a9a00_319044cuda3std3__45__cpo5beginE,(_ZN40_INTERNAL_80b7f37a_4_k_cu_007a9a00_319044cuda3std3__442_GLOBAL__N__80b7f37a_4_k_cu_007a9a00_319046ignoreE - _ZN40_INTERNAL_80b7f37a_4_k_cu_007a9a00_319044cuda3std3__45__cpo5beginE)
_ZN40_INTERNAL_80b7f37a_4_k_cu_007a9a00_319044cuda3std3__45__cpo5beginE:
	.zero		1
	.type		_ZN40_INTERNAL_80b7f37a_4_k_cu_007a9a00_319044cuda3std3__442_GLOBAL__N__80b7f37a_4_k_cu_007a9a00_319046ignoreE,@object
	.size		_ZN40_INTERNAL_80b7f37a_4_k_cu_007a9a00_319044cuda3std3__442_GLOBAL__N__80b7f37a_4_k_cu_007a9a00_319046ignoreE,(_ZN40_INTERNAL_80b7f37a_4_k_cu_007a9a00_319044cute7productE - _ZN40_INTERNAL_80b7f37a_4_k_cu_007a9a00_319044cuda3std3__442_GLOBAL__N__80b7f37a_4_k_cu_007a9a00_319046ignoreE)
_ZN40_INTERNAL_80b7f37a_4_k_cu_007a9a00_319044cuda3std3__442_GLOBAL__N__80b7f37a_4_k_cu_007a9a00_319046ignoreE:
	.zero		1
	.type		_ZN40_INTERNAL_80b7f37a_4_k_cu_007a9a00_319044cute7productE,@object
	.size		_ZN40_INTERNAL_80b7f37a_4_k_cu_007a9a00_319044cute7productE,(_ZN40_INTERNAL_80b7f37a_4_k_cu_007a9a00_319044cuda3std3__45__cpo3endE - _ZN40_INTERNAL_80b7f37a_4_k_cu_007a9a00_319044cute7productE)
_ZN40_INTERNAL_80b7f37a_4_k_cu_007a9a00_319044cute7productE:
	.zero		1
	.type		_ZN40_INTERNAL_80b7f37a_4_k_cu_007a9a00_319044cuda3std3__45__cpo3endE,@object
	.size		_ZN40_INTERNAL_80b7f37a_4_k_cu_007a9a00_319044cuda3std3__45__cpo3endE,(_ZN40_INTERNAL_80b7f37a_4_k_cu_007a9a00_319044cuda3std3__419piecewise_constructE - _ZN40_INTERNAL_80b7f37a_4_k_cu_007a9a00_319044cuda3std3__45__cpo3endE)
_ZN40_INTERNAL_80b7f37a_4_k_cu_007a9a00_319044cuda3std3__45__cpo3endE:
	.zero		1
	.type		_ZN40_INTERNAL_80b7f37a_4_k_cu_007a9a00_319044cuda3std3__419piecewise_constructE,@object
	.size		_ZN40_INTERNAL_80b7f37a_4_k_cu_007a9a00_319044cuda3std3__419piecewise_constructE,(_ZN40_INTERNAL_80b7f37a_4_k_cu_007a9a00_319044cuda3std3__45__cpo4cendE - _ZN40_INTERNAL_80b7f37a_4_k_cu_007a9a00_319044cuda3std3__419piecewise_constructE)
_ZN40_INTERNAL_80b7f37a_4_k_cu_007a9a00_319044cuda3std3__419piecewise_constructE:
	.zero		1
	.type		_ZN40_INTERNAL_80b7f37a_4_k_cu_007a9a00_319044cuda3std3__45__cpo4cendE,@object
	.size		_ZN40_INTERNAL_80b7f37a_4_k_cu_007a9a00_319044cuda3std3__45__cpo4cendE,(_ZN40_INTERNAL_80b7f37a_4_k_cu_007a9a00_319044cuda3std6ranges3__45__cpo4swapE - _ZN40_INTERNAL_80b7f37a_4_k_cu_007a9a00_319044cuda3std3__45__cpo4cendE)
_ZN40_INTERNAL_80b7f37a_4_k_cu_007a9a00_319044cuda3std3__45__cpo4cendE:
	.zero		1
	.type		_ZN40_INTERNAL_80b7f37a_4_k_cu_007a9a00_319044cuda3std6ranges3__45__cpo4swapE,@object
	.size		_ZN40_INTERNAL_80b7f37a_4_k_cu_007a9a00_319044cuda3std6ranges3__45__cpo4swapE,(.L_10 - _ZN40_INTERNAL_80b7f37a_4_k_cu_007a9a00_319044cuda3std6ranges3__45__cpo4swapE)
_ZN40_INTERNAL_80b7f37a_4_k_cu_007a9a00_319044cuda3std6ranges3__45__cpo4swapE:
	.zero		1
.L_10:


//--------------------- .nv.constant0._ZN7cutlass13device_kernelINS_4gemm6kernel13GemmUniversalIN4cute5tupleIJiiiiEEENS1_10collective13CollectiveMmaINS1_35MainloopSm100TmaUmmaWarpSpecializedILi6ELi2ELi4ENS5_IJNS4_1CILi1EEENSA_ILi2EEESB_EEEEENS5_IJNSA_ILi128EEESF_NSA_ILi64EEEEEENS_6half_tENS5_IJSB_llEEESI_SJ_NS4_8TiledMMAINS4_8MMA_AtomIJNS4_20SM100_MMA_F16BF16_SSISI_SI_fLi128ELi128ELNS4_4UMMA5MajorE1ELSO_1ELNSN_7ScaleInE0ELSP_0EEEEEENS4_6LayoutINS5_IJSB_SB_SB_EEENS5_IJNSA_ILi0EEESU_SU_EEEEENS5_IJNS4_10UnderscoreESX_SX_EEEEENS4_23SM90_TMA_LOAD_MULTICASTENS4_14ComposedLayoutINS4_7SwizzleILi3ELi4ELi3EEENS4_18smem_ptr_flag_bitsILi16EEENSS_INS5_IJSG_NSA_ILi8EEEEEENS5_IJSB_SG_EEEEEEEvNS4_8identityENS4_13SM90_TMA_LOADES1A_vS1B_EENS_8epilogue10collective18CollectiveEpilogueINS1E_23Sm100TmaWarpSpecializedILi4ELi2ELi32ELb1ELb0EEEJSH_NS5_IJNSS_ISF_SB_EENSS_INSA_ILi32EEESB_EEEEESI_NS5_IJlSB_lEEESI_S1N_NS1E_6fusion15FusionCallbacksIS1I_NS1O_17LinearCombinationISI_fSI_fLNS_15FloatRoundStyleE2EEESH_S1M_JEEENS4_5SM1004TMEM4LOAD26SM100_TMEM_LOAD_32dp32b32xES1C_NS11_INS12_ILi2ELi4ELi3EEES15_NSS_INS5_IJS16_S1K_EEENS5_IJS1K_SB_EEEEEEENS4_39AutoVectorizingCopyWithAssumedAlignmentILi128EEENS4_14SM90_TMA_STOREES22_S24_S24_EEEvvEEEEvNT_6ParamsE --------------------------
	.section	.nv.constant0._ZN7cutlass13device_kernelINS_4gemm6kernel13GemmUniversalIN4cute5tupleIJiiiiEEENS1_10collective13CollectiveMmaINS1_35MainloopSm100TmaUmmaWarpSpecializedILi6ELi2ELi4ENS5_IJNS4_1CILi1EEENSA_ILi2EEESB_EEEEENS5_IJNSA_ILi128EEESF_NSA_ILi64EEEEEENS_6half_tENS5_IJSB_llEEESI_SJ_NS4_8TiledMMAINS4_8MMA_AtomIJNS4_20SM100_MMA_F16BF16_SSISI_SI_fLi128ELi128ELNS4_4UMMA5MajorE1ELSO_1ELNSN_7ScaleInE0ELSP_0EEEEEENS4_6LayoutINS5_IJSB_SB_SB_EEENS5_IJNSA_ILi0EEESU_SU_EEEEENS5_IJNS4_10UnderscoreESX_SX_EEEEENS4_23SM90_TMA_LOAD_MULTICASTENS4_14ComposedLayoutINS4_7SwizzleILi3ELi4ELi3EEENS4_18smem_ptr_flag_bitsILi16EEENSS_INS5_IJSG_NSA_ILi8EEEEEENS5_IJSB_SG_EEEEEEEvNS4_8identityENS4_13SM90_TMA_LOADES1A_vS1B_EENS_8epilogue10collective18CollectiveEpilogueINS1E_23Sm100TmaWarpSpecializedILi4ELi2ELi32ELb1ELb0EEEJSH_NS5_IJNSS_ISF_SB_EENSS_INSA_ILi32EEESB_EEEEESI_NS5_IJlSB_lEEESI_S1N_NS1E_6fusion15FusionCallbacksIS1I_NS1O_17LinearCombinationISI_fSI_fLNS_15FloatRoundStyleE2EEESH_S1M_JEEENS4_5SM1004TMEM4LOAD26SM100_TMEM_LOAD_32dp32b32xES1C_NS11_INS12_ILi2ELi4ELi3EEES15_NSS_INS5_IJS16_S1K_EEENS5_IJS1K_SB_EEEEEEENS4_39AutoVectorizingCopyWithAssumedAlignmentILi128EEENS4_14SM90_TMA_STOREES22_S24_S24_EEEvvEEEEvNT_6ParamsE,"a",@progbits
	.sectionflags	@""
	.align	4
.nv.constant0._ZN7cutlass13device_kernelINS_4gemm6kernel13GemmUniversalIN4cute5tupleIJiiiiEEENS1_10collective13CollectiveMmaINS1_35MainloopSm100TmaUmmaWarpSpecializedILi6ELi2ELi4ENS5_IJNS4_1CILi1EEENSA_ILi2EEESB_EEEEENS5_IJNSA_ILi128EEESF_NSA_ILi64EEEEEENS_6half_tENS5_IJSB_llEEESI_SJ_NS4_8TiledMMAINS4_8MMA_AtomIJNS4_20SM100_MMA_F16BF16_SSISI_SI_fLi128ELi128ELNS4_4UMMA5MajorE1ELSO_1ELNSN_7ScaleInE0ELSP_0EEEEEENS4_6LayoutINS5_IJSB_SB_SB_EEENS5_IJNSA_ILi0EEESU_SU_EEEEENS5_IJNS4_10UnderscoreESX_SX_EEEEENS4_23SM90_TMA_LOAD_MULTICASTENS4_14ComposedLayoutINS4_7SwizzleILi3ELi4ELi3EEENS4_18smem_ptr_flag_bitsILi16EEENSS_INS5_IJSG_NSA_ILi8EEEEEENS5_IJSB_SG_EEEEEEEvNS4_8identityENS4_13SM90_TMA_LOADES1A_vS1B_EENS_8epilogue10collective18CollectiveEpilogueINS1E_23Sm100TmaWarpSpecializedILi4ELi2ELi32ELb1ELb0EEEJSH_NS5_IJNSS_ISF_SB_EENSS_INSA_ILi32EEESB_EEEEESI_NS5_IJlSB_lEEESI_S1N_NS1E_6fusion15FusionCallbacksIS1I_NS1O_17LinearCombinationISI_fSI_fLNS_15FloatRoundStyleE2EEESH_S1M_JEEENS4_5SM1004TMEM4LOAD26SM100_TMEM_LOAD_32dp32b32xES1C_NS11_INS12_ILi2ELi4ELi3EEES15_NSS_INS5_IJS16_S1K_EEENS5_IJS1K_SB_EEEEEEENS4_39AutoVectorizingCopyWithAssumedAlignmentILi128EEENS4_14SM90_TMA_STOREES22_S24_S24_EEEvvEEEEvNT_6ParamsE:
	.zero		2944


//--------------------- SYMBOLS --------------------------

	.type		.nv.reservedSmem.offset0,@object
	.size		.nv.reservedSmem.offset0,0x4
	.type		.nv.reservedSmem.cap,@object
	.size		.nv.reservedSmem.cap,0x4
	.type		__assertfail,@function
